// auto-generated by cutlass_sweep.sparse_gemm — config: {"arch": "sm_100", "cluster_m": 1, "cluster_n": 1, "dtype": "int8", "tile_k": 128, "tile_m": 128, "tile_n": 64}
#include "cutlass/cutlass.h"
#include "cutlass/gemm/collective/collective_builder.hpp"
#include "cutlass/gemm/device/gemm_universal_adapter.h"
#include "cutlass/gemm/kernel/gemm_universal.hpp"
#include "cutlass/epilogue/collective/collective_builder.hpp"

using Elem = int8_t;
using Acc  = int32_t;
using TileShape    = cute::Shape<cute::_128, cute::_64, cute::_128>;
using ClusterShape = cute::Shape<cute::_1, cute::_1, cute::_1>;

using CollectiveEpilogue = typename cutlass::epilogue::collective::CollectiveBuilder<
    cutlass::arch::Sm100, cutlass::arch::OpClassSparseTensorOp,
    TileShape, ClusterShape,
    cutlass::epilogue::collective::EpilogueTileAuto,
    Acc, Acc,
    Acc, cutlass::layout::ColumnMajor, 128 / cutlass::sizeof_bits<Acc>::value,
    Acc, cutlass::layout::ColumnMajor, 128 / cutlass::sizeof_bits<Acc>::value,
    cutlass::epilogue::TmaWarpSpecialized1Sm
  >::CollectiveOp;

using CollectiveMainloop = typename cutlass::gemm::collective::CollectiveBuilder<
    cutlass::arch::Sm100, cutlass::arch::OpClassSparseTensorOp,
    Elem, cutlass::layout::RowMajor, 2 * 128 / cutlass::sizeof_bits<Elem>::value,
    Elem, cutlass::layout::ColumnMajor, 128 / cutlass::sizeof_bits<Elem>::value,
    Acc,
    TileShape, ClusterShape,
    cutlass::gemm::collective::StageCountAutoCarveoutEpi<CollectiveEpilogue>,
    cutlass::gemm::KernelSparseTmaWarpSpecialized1SmSm100
  >::CollectiveOp;

using GemmKernel = cutlass::gemm::kernel::GemmUniversal<
    cute::Shape<int,int,int,int>,
    CollectiveMainloop,
    CollectiveEpilogue
>;
using Gemm = cutlass::gemm::device::GemmUniversalAdapter<GemmKernel>;

auto* _anchor = &cutlass::device_kernel<GemmKernel>;


// ===== COMPILED SASS (sm_100a) =====

	.target	sm_100a

	.elftype	@"ET_EXEC"


//--------------------- .note.nv.tkinfo           --------------------------
	.section	.note.nv.tkinfo,"",@"SHT_NOTE"
	.sectionflags	@"SHF_NOTE_NV_TKINFO"
	.tkinfo
        /*0018*/ 	.word	0x00000002
        /*0030*/ 	.string	""
        /*0030*/ 	.string	"ptxas"
        /*0030*/ 	.string	"Cuda compilation tools, release 13.0, V13.0.88"
        /*0030*/ 	.string	"Build cuda_13.0.r13.0/compiler.36424714_0"
        /*0030*/ 	.string	"-arch sm_100a -m 64 "



//--------------------- .note.nv.cuinfo           --------------------------
	.section	.note.nv.cuinfo,"",@"SHT_NOTE"
	.sectionflags	@"SHF_NOTE_NV_CUINFO"
        /*0018*/ 	.short	0x0002
        /*001a*/ 	.short	0x0064
        /*001c*/ 	.short	0x0082
	.zero		2


//--------------------- .nv.info                  --------------------------
	.section	.nv.info,"",@"SHT_CUDA_INFO"
	.align	4


	//----- nvinfo : EIATTR_REGCOUNT
	.align		4
        /*0000*/ 	.byte	0x04, 0x2f
        /*0002*/ 	.short	(.L_19 - .L_18)
	.align		4
.L_18:
        /*0004*/ 	.word	index@(_ZN7cutlass13device_kernelINS_4gemm6kernel13GemmUniversalIN4cute5tupleIJiiiiEEENS1_10collective13CollectiveMmaINS1_41MainloopSm100TmaUmmaWarpSpecializedSparseILi10ELi2ELi2ENS5_IJNS4_1CILi1EEESB_SB_EEEEENS5_IJNSA_ILi128EEENSA_ILi64EEESE_EEEaNS5_IJNS4_6LayoutINS5_IJiNS5_IJNSA_ILi2EEEiEEEiEEENS5_IJlNS5_IJSB_SI_EEElEEEEENSH_INS5_IJNS5_IJSE_iEEESO_iEEENS5_IJNS5_IJSE_NSA_ILi16384EEEEEENS5_IJSB_lEEElEEEEEEEEaNS5_IJlSB_lEEENS4_8TiledMMAINS4_8MMA_AtomIJNS4_22SM100_MMA_S8_SS_SPARSEIaaiLi128ELi64ELNS4_4UMMA5MajorE0ELS11_0ELNS10_8SaturateE0EEEEEENSH_ISC_NS5_IJNSA_ILi0EEES15_S15_EEEEENS5_IJNS4_10UnderscoreES18_S18_EEEEENS4_13SM90_TMA_LOADENS4_14ComposedLayoutINS4_7SwizzleILi2ELi4ELi3EEENS4_25smem_sparse_ptr_flag_bitsILi2ELi8EEENSH_INS5_IJNS5_IJSB_NSA_ILi8EEEEEENS5_IJSI_SF_EEEEEENS5_IJNS5_IJS15_SE_EEESL_EEEEEEEvNS4_8identityES1B_NS1C_INS1D_ILi3ELi4ELi3EEENS4_18smem_ptr_flag_bitsILi8EEENSH_INS5_IJS1H_SE_EEENS5_IJSE_SB_EEEEEEEvS1P_EENS_8epilogue10collective18CollectiveEpilogueINS1Y_23Sm100TmaWarpSpecializedILi4ELi2ELi16ELb1ELb0EEEJSG_NS5_IJNSH_ISE_SB_EENSH_INSA_ILi16EEESB_EEEEEiNS5_IJSB_llEEEiS27_NS1Y_6fusion15FusionCallbacksIS22_NS28_17LinearCombinationIiiiiLNS_15FloatRoundStyleE2EEESG_S26_JEEENS4_5SM1004TMEM4LOAD26SM100_TMEM_LOAD_32dp32b16xES1B_NS1C_INS1D_ILi2ELi5ELi2EEENS1R_ILi32EEENSH_INS5_IJNSA_ILi32EEENSA_ILi4EEEEEENS5_IJSB_S2K_EEEEEEENS4_39AutoVectorizingCopyWithAssumedAlignmentILi128EEENS4_14SM90_TMA_STOREES2P_S2R_S2R_EEEvvEEEEvNT_6ParamsE)
        /*0008*/ 	.word	0x00000055


	//----- nvinfo : EIATTR_FRAME_SIZE
	.align		4
.L_19:
        /*000c*/ 	.byte	0x04, 0x11
        /*000e*/ 	.short	(.L_21 - .L_20)
	.align		4
.L_20:
        /*0010*/ 	.word	index@($__internal_2_$__cuda_sm10x_tcgen05_guardrail_trap_unallocated_columns_being_dealloced)
        /*0014*/ 	.word	0x00000000


	//----- nvinfo : EIATTR_FRAME_SIZE
	.align		4
.L_21:
        /*0018*/ 	.byte	0x04, 0x11
        /*001a*/ 	.short	(.L_23 - .L_22)
	.align		4
.L_22:
        /*001c*/ 	.word	index@($__internal_1_$__cuda_sm10x_tcgen05_guardrail_trap_phase_invalid_during_alloc)
        /*0020*/ 	.word	0x00000000


	//----- nvinfo : EIATTR_FRAME_SIZE
	.align		4
.L_23:
        /*0024*/ 	.byte	0x04, 0x11
        /*0026*/ 	.short	(.L_25 - .L_24)
	.align		4
.L_24:
        /*0028*/ 	.word	index@($__internal_0_$__cuda_sm10x_tcgen05_guardrail_trap_col_being_dealloced_not_returned_by_alloc)
        /*002c*/ 	.word	0x00000000


	//----- nvinfo : EIATTR_FRAME_SIZE
	.align		4
.L_25:
        /*0030*/ 	.byte	0x04, 0x11
        /*0032*/ 	.short	(.L_27 - .L_26)
	.align		4
.L_26:
        /*0034*/ 	.word	index@(_ZN7cutlass13device_kernelINS_4gemm6kernel13GemmUniversalIN4cute5tupleIJiiiiEEENS1_10collective13CollectiveMmaINS1_41MainloopSm100TmaUmmaWarpSpecializedSparseILi10ELi2ELi2ENS5_IJNS4_1CILi1EEESB_SB_EEEEENS5_IJNSA_ILi128EEENSA_ILi64EEESE_EEEaNS5_IJNS4_6LayoutINS5_IJiNS5_IJNSA_ILi2EEEiEEEiEEENS5_IJlNS5_IJSB_SI_EEElEEEEENSH_INS5_IJNS5_IJSE_iEEESO_iEEENS5_IJNS5_IJSE_NSA_ILi16384EEEEEENS5_IJSB_lEEElEEEEEEEEaNS5_IJlSB_lEEENS4_8TiledMMAINS4_8MMA_AtomIJNS4_22SM100_MMA_S8_SS_SPARSEIaaiLi128ELi64ELNS4_4UMMA5MajorE0ELS11_0ELNS10_8SaturateE0EEEEEENSH_ISC_NS5_IJNSA_ILi0EEES15_S15_EEEEENS5_IJNS4_10UnderscoreES18_S18_EEEEENS4_13SM90_TMA_LOADENS4_14ComposedLayoutINS4_7SwizzleILi2ELi4ELi3EEENS4_25smem_sparse_ptr_flag_bitsILi2ELi8EEENSH_INS5_IJNS5_IJSB_NSA_ILi8EEEEEENS5_IJSI_SF_EEEEEENS5_IJNS5_IJS15_SE_EEESL_EEEEEEEvNS4_8identityES1B_NS1C_INS1D_ILi3ELi4ELi3EEENS4_18smem_ptr_flag_bitsILi8EEENSH_INS5_IJS1H_SE_EEENS5_IJSE_SB_EEEEEEEvS1P_EENS_8epilogue10collective18CollectiveEpilogueINS1Y_23Sm100TmaWarpSpecializedILi4ELi2ELi16ELb1ELb0EEEJSG_NS5_IJNSH_ISE_SB_EENSH_INSA_ILi16EEESB_EEEEEiNS5_IJSB_llEEEiS27_NS1Y_6fusion15FusionCallbacksIS22_NS28_17LinearCombinationIiiiiLNS_15FloatRoundStyleE2EEESG_S26_JEEENS4_5SM1004TMEM4LOAD26SM100_TMEM_LOAD_32dp32b16xES1B_NS1C_INS1D_ILi2ELi5ELi2EEENS1R_ILi32EEENSH_INS5_IJNSA_ILi32EEENSA_ILi4EEEEEENS5_IJSB_S2K_EEEEEEENS4_39AutoVectorizingCopyWithAssumedAlignmentILi128EEENS4_14SM90_TMA_STOREES2P_S2R_S2R_EEEvvEEEEvNT_6ParamsE)
        /*0038*/ 	.word	0x00000000


	//----- nvinfo : EIATTR_MIN_STACK_SIZE
	.align		4
.L_27:
        /*003c*/ 	.byte	0x04, 0x12
        /*003e*/ 	.short	(.L_29 - .L_28)
	.align		4
.L_28:
        /*0040*/ 	.word	index@(_ZN7cutlass13device_kernelINS_4gemm6kernel13GemmUniversalIN4cute5tupleIJiiiiEEENS1_10collective13CollectiveMmaINS1_41MainloopSm100TmaUmmaWarpSpecializedSparseILi10ELi2ELi2ENS5_IJNS4_1CILi1EEESB_SB_EEEEENS5_IJNSA_ILi128EEENSA_ILi64EEESE_EEEaNS5_IJNS4_6LayoutINS5_IJiNS5_IJNSA_ILi2EEEiEEEiEEENS5_IJlNS5_IJSB_SI_EEElEEEEENSH_INS5_IJNS5_IJSE_iEEESO_iEEENS5_IJNS5_IJSE_NSA_ILi16384EEEEEENS5_IJSB_lEEElEEEEEEEEaNS5_IJlSB_lEEENS4_8TiledMMAINS4_8MMA_AtomIJNS4_22SM100_MMA_S8_SS_SPARSEIaaiLi128ELi64ELNS4_4UMMA5MajorE0ELS11_0ELNS10_8SaturateE0EEEEEENSH_ISC_NS5_IJNSA_ILi0EEES15_S15_EEEEENS5_IJNS4_10UnderscoreES18_S18_EEEEENS4_13SM90_TMA_LOADENS4_14ComposedLayoutINS4_7SwizzleILi2ELi4ELi3EEENS4_25smem_sparse_ptr_flag_bitsILi2ELi8EEENSH_INS5_IJNS5_IJSB_NSA_ILi8EEEEEENS5_IJSI_SF_EEEEEENS5_IJNS5_IJS15_SE_EEESL_EEEEEEEvNS4_8identityES1B_NS1C_INS1D_ILi3ELi4ELi3EEENS4_18smem_ptr_flag_bitsILi8EEENSH_INS5_IJS1H_SE_EEENS5_IJSE_SB_EEEEEEEvS1P_EENS_8epilogue10collective18CollectiveEpilogueINS1Y_23Sm100TmaWarpSpecializedILi4ELi2ELi16ELb1ELb0EEEJSG_NS5_IJNSH_ISE_SB_EENSH_INSA_ILi16EEESB_EEEEEiNS5_IJSB_llEEEiS27_NS1Y_6fusion15FusionCallbacksIS22_NS28_17LinearCombinationIiiiiLNS_15FloatRoundStyleE2EEESG_S26_JEEENS4_5SM1004TMEM4LOAD26SM100_TMEM_LOAD_32dp32b16xES1B_NS1C_INS1D_ILi2ELi5ELi2EEENS1R_ILi32EEENSH_INS5_IJNSA_ILi32EEENSA_ILi4EEEEEENS5_IJSB_S2K_EEEEEEENS4_39AutoVectorizingCopyWithAssumedAlignmentILi128EEENS4_14SM90_TMA_STOREES2P_S2R_S2R_EEEvvEEEEvNT_6ParamsE)
        /*0044*/ 	.word	0x00000000
.L_29:


//--------------------- .nv.compat                --------------------------
	.section	.nv.compat,"",@"SHT_CUDA_COMPAT_INFO"
	.align	4
        /*0000*/ 	.byte	0x02, 0x09, 0x01, 0x00, 0x02, 0x02, 0x03, 0x00, 0x02, 0x05, 0x06, 0x00, 0x03, 0x07, 0x01, 0x01
        /*0010*/ 	.byte	0x02, 0x03, 0x01, 0x00, 0x02, 0x06, 0x01, 0x00, 0x04, 0x0b, 0x08, 0x00, 0x01, 0x00, 0x00, 0x00
        /*0020*/ 	.byte	0x00, 0x00, 0x00, 0x00


//--------------------- .nv.info._ZN7cutlass13device_kernelINS_4gemm6kernel13GemmUniversalIN4cute5tupleIJiiiiEEENS1_10collective13CollectiveMmaINS1_41MainloopSm100TmaUmmaWarpSpecializedSparseILi10ELi2ELi2ENS5_IJNS4_1CILi1EEESB_SB_EEEEENS5_IJNSA_ILi128EEENSA_ILi64EEESE_EEEaNS5_IJNS4_6LayoutINS5_IJiNS5_IJNSA_ILi2EEEiEEEiEEENS5_IJlNS5_IJSB_SI_EEElEEEEENSH_INS5_IJNS5_IJSE_iEEESO_iEEENS5_IJNS5_IJSE_NSA_ILi16384EEEEEENS5_IJSB_lEEElEEEEEEEEaNS5_IJlSB_lEEENS4_8TiledMMAINS4_8MMA_AtomIJNS4_22SM100_MMA_S8_SS_SPARSEIaaiLi128ELi64ELNS4_4UMMA5MajorE0ELS11_0ELNS10_8SaturateE0EEEEEENSH_ISC_NS5_IJNSA_ILi0EEES15_S15_EEEEENS5_IJNS4_10UnderscoreES18_S18_EEEEENS4_13SM90_TMA_LOADENS4_14ComposedLayoutINS4_7SwizzleILi2ELi4ELi3EEENS4_25smem_sparse_ptr_flag_bitsILi2ELi8EEENSH_INS5_IJNS5_IJSB_NSA_ILi8EEEEEENS5_IJSI_SF_EEEEEENS5_IJNS5_IJS15_SE_EEESL_EEEEEEEvNS4_8identityES1B_NS1C_INS1D_ILi3ELi4ELi3EEENS4_18smem_ptr_flag_bitsILi8EEENSH_INS5_IJS1H_SE_EEENS5_IJSE_SB_EEEEEEEvS1P_EENS_8epilogue10collective18CollectiveEpilogueINS1Y_23Sm100TmaWarpSpecializedILi4ELi2ELi16ELb1ELb0EEEJSG_NS5_IJNSH_ISE_SB_EENSH_INSA_ILi16EEESB_EEEEEiNS5_IJSB_llEEEiS27_NS1Y_6fusion15FusionCallbacksIS22_NS28_17LinearCombinationIiiiiLNS_15FloatRoundStyleE2EEESG_S26_JEEENS4_5SM1004TMEM4LOAD26SM100_TMEM_LOAD_32dp32b16xES1B_NS1C_INS1D_ILi2ELi5ELi2EEENS1R_ILi32EEENSH_INS5_IJNSA_ILi32EEENSA_ILi4EEEEEENS5_IJSB_S2K_EEEEEEENS4_39AutoVectorizingCopyWithAssumedAlignmentILi128EEENS4_14SM90_TMA_STOREES2P_S2R_S2R_EEEvvEEEEvNT_6ParamsE --------------------------
	.section	.nv.info._ZN7cutlass13device_kernelINS_4gemm6kernel13GemmUniversalIN4cute5tupleIJiiiiEEENS1_10collective13CollectiveMmaINS1_41MainloopSm100TmaUmmaWarpSpecializedSparseILi10ELi2ELi2ENS5_IJNS4_1CILi1EEESB_SB_EEEEENS5_IJNSA_ILi128EEENSA_ILi64EEESE_EEEaNS5_IJNS4_6LayoutINS5_IJiNS5_IJNSA_ILi2EEEiEEEiEEENS5_IJlNS5_IJSB_SI_EEElEEEEENSH_INS5_IJNS5_IJSE_iEEESO_iEEENS5_IJNS5_IJSE_NSA_ILi16384EEEEEENS5_IJSB_lEEElEEEEEEEEaNS5_IJlSB_lEEENS4_8TiledMMAINS4_8MMA_AtomIJNS4_22SM100_MMA_S8_SS_SPARSEIaaiLi128ELi64ELNS4_4UMMA5MajorE0ELS11_0ELNS10_8SaturateE0EEEEEENSH_ISC_NS5_IJNSA_ILi0EEES15_S15_EEEEENS5_IJNS4_10UnderscoreES18_S18_EEEEENS4_13SM90_TMA_LOADENS4_14ComposedLayoutINS4_7SwizzleILi2ELi4ELi3EEENS4_25smem_sparse_ptr_flag_bitsILi2ELi8EEENSH_INS5_IJNS5_IJSB_NSA_ILi8EEEEEENS5_IJSI_SF_EEEEEENS5_IJNS5_IJS15_SE_EEESL_EEEEEEEvNS4_8identityES1B_NS1C_INS1D_ILi3ELi4ELi3EEENS4_18smem_ptr_flag_bitsILi8EEENSH_INS5_IJS1H_SE_EEENS5_IJSE_SB_EEEEEEEvS1P_EENS_8epilogue10collective18CollectiveEpilogueINS1Y_23Sm100TmaWarpSpecializedILi4ELi2ELi16ELb1ELb0EEEJSG_NS5_IJNSH_ISE_SB_EENSH_INSA_ILi16EEESB_EEEEEiNS5_IJSB_llEEEiS27_NS1Y_6fusion15FusionCallbacksIS22_NS28_17LinearCombinationIiiiiLNS_15FloatRoundStyleE2EEESG_S26_JEEENS4_5SM1004TMEM4LOAD26SM100_TMEM_LOAD_32dp32b16xES1B_NS1C_INS1D_ILi2ELi5ELi2EEENS1R_ILi32EEENSH_INS5_IJNSA_ILi32EEENSA_ILi4EEEEEENS5_IJSB_S2K_EEEEEEENS4_39AutoVectorizingCopyWithAssumedAlignmentILi128EEENS4_14SM90_TMA_STOREES2P_S2R_S2R_EEEvvEEEEvNT_6ParamsE,"",@"SHT_CUDA_INFO"
	.sectionflags	@""
	.align	4


	//----- nvinfo : EIATTR_CUDA_API_VERSION
	.align		4
        /*0000*/ 	.byte	0x04, 0x37
        /*0002*/ 	.short	(.L_31 - .L_30)
.L_30:
        /*0004*/ 	.word	0x00000082


	//----- nvinfo : EIATTR_KPARAM_INFO
	.align		4
.L_31:
        /*0008*/ 	.byte	0x04, 0x17
        /*000a*/ 	.short	(.L_33 - .L_32)
.L_32:
        /*000c*/ 	.word	0x00000000
        /*0010*/ 	.short	0x0000
        /*0012*/ 	.short	0x0000
        /*0014*/ 	.byte	0x00, 0xf0, 0x01, 0x28


	//----- nvinfo : EIATTR_AT_ENTRY_FRAGMENTS
	.align		4
.L_33:
        /*0018*/ 	.byte	0x04, 0x4f
        /*001a*/ 	.short	(.L_35 - .L_34)


	//   ....[0]....
.L_34:
        /*001c*/ 	.word	0x00000006


	//----- nvinfo : EIATTR_RESERVED_SMEM_USED
	.align		4
.L_35:
        /*0020*/ 	.byte	0x01, 0x41
	.zero		2


	//----- nvinfo : EIATTR_SPARSE_MMA_MASK
	.align		4
        /*0024*/ 	.byte	0x03, 0x50
        /*0026*/ 	.short	0x0040


	//----- nvinfo : EIATTR_TCGEN05_1CTA_USED
	.align		4
        /*0028*/ 	.byte	0x01, 0x51
	.zero		2


	//----- nvinfo : EIATTR_MAXREG_COUNT
	.align		4
        /*002c*/ 	.byte	0x03, 0x1b
        /*002e*/ 	.short	0x00ff


	//----- nvinfo : EIATTR_NUM_BARRIERS
	.align		4
        /*0030*/ 	.byte	0x02, 0x4c
        /*0032*/ 	.byte	0x07
	.zero		1


	//----- nvinfo : EIATTR_EXTERNS
	.align		4
        /*0034*/ 	.byte	0x04, 0x0f
        /*0036*/ 	.short	(.L_37 - .L_36)


	//   ....[0]....
	.align		4
.L_36:
        /*0038*/ 	.word	index@(__assertfail)


	//----- nvinfo : EIATTR_MERCURY_ISA_VERSION
	.align		4
.L_37:
        /*003c*/ 	.byte	0x03, 0x5f
        /*003e*/ 	.short	0x0101


	//----- nvinfo : EIATTR_INT_WARP_WIDE_INSTR_OFFSETS
	.align		4
        /*0040*/ 	.byte	0x04, 0x31
        /*0042*/ 	.short	(.L_39 - .L_38)


	//   ....[0]....
.L_38:
        /*0044*/ 	.word	0x00001b80


	//   ....[1]....
        /*0048*/ 	.word	0x00003780


	//   ....[2]....
        /*004c*/ 	.word	0x000037a0


	//   ....[3]....
        /*0050*/ 	.word	0x000037d0


	//   ....[4]....
        /*0054*/ 	.word	0x000040e0


	//   ....[5]....
        /*0058*/ 	.word	0x00004100


	//   ....[6]....
        /*005c*/ 	.word	0x000041a0


	//   ....[7]....
        /*0060*/ 	.word	0x00004240


	//   ....[8]....
        /*0064*/ 	.word	0x00004300


	//   ....[9]....
        /*0068*/ 	.word	0x00004380


	//   ....[10]....
        /*006c*/ 	.word	0x000043a0


	//   ....[11]....
        /*0070*/ 	.word	0x00004470


	//   ....[12]....
        /*0074*/ 	.word	0x00004500


	//   ....[13]....
        /*0078*/ 	.word	0x000045c0


	//   ....[14]....
        /*007c*/ 	.word	0x00004650


	//   ....[15]....
        /*0080*/ 	.word	0x00004670


	//   ....[16]....
        /*0084*/ 	.word	0x000047a0


	//   ....[17]....
        /*0088*/ 	.word	0x00004800


	//   ....[18]....
        /*008c*/ 	.word	0x000048b0


	//   ....[19]....
        /*0090*/ 	.word	0x00004a00


	//   ....[20]....
        /*0094*/ 	.word	0x00004a60


	//   ....[21]....
        /*0098*/ 	.word	0x00004a80


	//   ....[22]....
        /*009c*/ 	.word	0x00004aa0


	//   ....[23]....
        /*00a0*/ 	.word	0x00004c70


	//----- nvinfo : EIATTR_COOP_GROUP_MASK_REGIDS
	.align		4
.L_39:
        /*00a4*/ 	.byte	0x04, 0x29
        /*00a6*/ 	.short	(.L_41 - .L_40)


	//   ....[0]....
.L_40:
        /*00a8*/ 	.word	0xffffffff


	//   ....[1]....
        /*00ac*/ 	.word	0xffffffff


	//   ....[2]....
        /*00b0*/ 	.word	0xffffffff


	//   ....[3]....
        /*00b4*/ 	.word	0xffffffff


	//   ....[4]....
        /*00b8*/ 	.word	0xffffffff


	//   ....[5]....
        /*00bc*/ 	.word	0xffffffff


	//   ....[6]....
        /*00c0*/ 	.word	0xffffffff


	//   ....[7]....
        /*00c4*/ 	.word	0xffffffff


	//   ....[8]....
        /*00c8*/ 	.word	0xffffffff


	//   ....[9]....
        /*00cc*/ 	.word	0xffffffff


	//   ....[10]....
        /*00d0*/ 	.word	0xffffffff


	//   ....[11]....
        /*00d4*/ 	.word	0xffffffff


	//   ....[12]....
        /*00d8*/ 	.word	0xffffffff


	//----- nvinfo : EIATTR_COOP_GROUP_INSTR_OFFSETS
	.align		4
.L_41:
        /*00dc*/ 	.byte	0x04, 0x28
        /*00de*/ 	.short	(.L_43 - .L_42)


	//   ....[0]....
.L_42:
        /*00e0*/ 	.word	0x00000090


	//   ....[1]....
        /*00e4*/ 	.word	0x00000500


	//   ....[2]....
        /*00e8*/ 	.word	0x00000740


	//   ....[3]....
        /*00ec*/ 	.word	0x000008e0


	//   ....[4]....
        /*00f0*/ 	.word	0x000009e0


	//   ....[5]....
        /*00f4*/ 	.word	0x00000b50


	//   ....[6]....
        /*00f8*/ 	.word	0x00000cb0


	//   ....[7]....
        /*00fc*/ 	.word	0x00001a70


	//   ....[8]....
        /*0100*/ 	.word	0x00002bc0


	//   ....[9]....
        /*0104*/ 	.word	0x00002dd0


	//   ....[10]....
        /*0108*/ 	.word	0x00002e00


	//   ....[11]....
        /*010c*/ 	.word	0x00003660


	//   ....[12]....
        /*0110*/ 	.word	0x00003890


	//----- nvinfo : EIATTR_VRC_CTA_INIT_COUNT
	.align		4
.L_43:
        /*0114*/ 	.byte	0x02, 0x4a
        /*0116*/ 	.byte	0x80
	.zero		1


	//----- nvinfo : EIATTR_SYSCALL_OFFSETS
	.align		4
        /*0118*/ 	.byte	0x04, 0x46
        /*011a*/ 	.short	(.L_45 - .L_44)


	//   ....[0]....
.L_44:
        /*011c*/ 	.word	0x000056e0


	//   ....[1]....
        /*0120*/ 	.word	0x000057d0


	//   ....[2]....
        /*0124*/ 	.word	0x00006020


	//   ....[3]....
        /*0128*/ 	.word	0x00006a10


	//   ....[4]....
        /*012c*/ 	.word	0x000073e0


	//   ....[5]....
        /*0130*/ 	.word	0x00007da0


	//----- nvinfo : EIATTR_MBARRIER_INSTR_OFFSETS
	.align		4
.L_45:
        /*0134*/ 	.byte	0x04, 0x39
        /*0136*/ 	.short	(.L_47 - .L_46)


	//   ....[0]....
.L_46:
        /*0138*/ 	.word	0x000005e0
        /*013c*/ 	.word	0x000000ff
        /*0140*/ 	.word	0x00000000
        /*0144*/ 	.short	0x0100
        /*0146*/ 	.byte	0x05
	.zero		1


	//   ....[1]....
        /*0148*/ 	.word	0x000005f0
        /*014c*/ 	.word	0x000000ff
        /*0150*/ 	.word	0x00000050
        /*0154*/ 	.short	0x0100
        /*0156*/ 	.byte	0x05
	.zero		1


	//   ....[2]....
        /*0158*/ 	.word	0x00000600
        /*015c*/ 	.word	0x000000ff
        /*0160*/ 	.word	0x00000008
        /*0164*/ 	.short	0x0100
        /*0166*/ 	.byte	0x05
	.zero		1


	//   ....[3]....
        /*0168*/ 	.word	0x00000610
        /*016c*/ 	.word	0x000000ff
        /*0170*/ 	.word	0x00000058
        /*0174*/ 	.short	0x0100
        /*0176*/ 	.byte	0x05
	.zero		1


	//   ....[4]....
        /*0178*/ 	.word	0x00000620
        /*017c*/ 	.word	0x000000ff
        /*0180*/ 	.word	0x00000010
        /*0184*/ 	.short	0x0100
        /*0186*/ 	.byte	0x05
	.zero		1


	//   ....[5]....
        /*0188*/ 	.word	0x00000630
        /*018c*/ 	.word	0x000000ff
        /*0190*/ 	.word	0x00000060
        /*0194*/ 	.short	0x0100
        /*0196*/ 	.byte	0x05
	.zero		1


	//   ....[6]....
        /*0198*/ 	.word	0x00000640
        /*019c*/ 	.word	0x000000ff
        /*01a0*/ 	.word	0x00000018
        /*01a4*/ 	.short	0x0100
        /*01a6*/ 	.byte	0x05
	.zero		1


	//   ....[7]....
        /*01a8*/ 	.word	0x00000650
        /*01ac*/ 	.word	0x000000ff
        /*01b0*/ 	.word	0x00000068
        /*01b4*/ 	.short	0x0100
        /*01b6*/ 	.byte	0x05
	.zero		1


	//   ....[8]....
        /*01b8*/ 	.word	0x00000660
        /*01bc*/ 	.word	0x000000ff
        /*01c0*/ 	.word	0x00000020
        /*01c4*/ 	.short	0x0100
        /*01c6*/ 	.byte	0x05
	.zero		1


	//   ....[9]....
        /*01c8*/ 	.word	0x00000670
        /*01cc*/ 	.word	0x000000ff
        /*01d0*/ 	.word	0x00000070
        /*01d4*/ 	.short	0x0100
        /*01d6*/ 	.byte	0x05
	.zero		1


	//   ....[10]....
        /*01d8*/ 	.word	0x00000680
        /*01dc*/ 	.word	0x000000ff
        /*01e0*/ 	.word	0x00000028
        /*01e4*/ 	.short	0x0100
        /*01e6*/ 	.byte	0x05
	.zero		1


	//   ....[11]....
        /*01e8*/ 	.word	0x00000690
        /*01ec*/ 	.word	0x000000ff
        /*01f0*/ 	.word	0x00000078
        /*01f4*/ 	.short	0x0100
        /*01f6*/ 	.byte	0x05
	.zero		1


	//   ....[12]....
        /*01f8*/ 	.word	0x000006a0
        /*01fc*/ 	.word	0x000000ff
        /*0200*/ 	.word	0x00000030
        /*0204*/ 	.short	0x0100
        /*0206*/ 	.byte	0x05
	.zero		1


	//   ....[13]....
        /*0208*/ 	.word	0x000006b0
        /*020c*/ 	.word	0x000000ff
        /*0210*/ 	.word	0x00000080
        /*0214*/ 	.short	0x0100
        /*0216*/ 	.byte	0x05
	.zero		1


	//   ....[14]....
        /*0218*/ 	.word	0x000006c0
        /*021c*/ 	.word	0x000000ff
        /*0220*/ 	.word	0x00000038
        /*0224*/ 	.short	0x0100
        /*0226*/ 	.byte	0x05
	.zero		1


	//   ....[15]....
        /*0228*/ 	.word	0x000006d0
        /*022c*/ 	.word	0x000000ff
        /*0230*/ 	.word	0x00000088
        /*0234*/ 	.short	0x0100
        /*0236*/ 	.byte	0x05
	.zero		1


	//   ....[16]....
        /*0238*/ 	.word	0x000006e0
        /*023c*/ 	.word	0x000000ff
        /*0240*/ 	.word	0x00000040
        /*0244*/ 	.short	0x0100
        /*0246*/ 	.byte	0x05
	.zero		1


	//   ....[17]....
        /*0248*/ 	.word	0x000006f0
        /*024c*/ 	.word	0x000000ff
        /*0250*/ 	.word	0x00000090
        /*0254*/ 	.short	0x0100
        /*0256*/ 	.byte	0x05
	.zero		1


	//   ....[18]....
        /*0258*/ 	.word	0x00000700
        /*025c*/ 	.word	0x000000ff
        /*0260*/ 	.word	0x00000048
        /*0264*/ 	.short	0x0100
        /*0266*/ 	.byte	0x05
	.zero		1


	//   ....[19]....
        /*0268*/ 	.word	0x00000710
        /*026c*/ 	.word	0x000000ff
        /*0270*/ 	.word	0x00000098
        /*0274*/ 	.short	0x0100
        /*0276*/ 	.byte	0x05
	.zero		1


	//   ....[20]....
        /*0278*/ 	.word	0x00000850
        /*027c*/ 	.word	0x000000ff
        /*0280*/ 	.word	0x000000a0
        /*0284*/ 	.short	0x0100
        /*0286*/ 	.byte	0x06
	.zero		1


	//   ....[21]....
        /*0288*/ 	.word	0x00000860
        /*028c*/ 	.word	0x000000ff
        /*0290*/ 	.word	0x000000c0
        /*0294*/ 	.short	0x0100
        /*0296*/ 	.byte	0x06
	.zero		1


	//   ....[22]....
        /*0298*/ 	.word	0x00000870
        /*029c*/ 	.word	0x000000ff
        /*02a0*/ 	.word	0x000000a8
        /*02a4*/ 	.short	0x0100
        /*02a6*/ 	.byte	0x06
	.zero		1


	//   ....[23]....
        /*02a8*/ 	.word	0x00000880
        /*02ac*/ 	.word	0x000000ff
        /*02b0*/ 	.word	0x000000c8
        /*02b4*/ 	.short	0x0100
        /*02b6*/ 	.byte	0x06
	.zero		1


	//   ....[24]....
        /*02b8*/ 	.word	0x00000890
        /*02bc*/ 	.word	0x000000ff
        /*02c0*/ 	.word	0x000000b0
        /*02c4*/ 	.short	0x0100
        /*02c6*/ 	.byte	0x06
	.zero		1


	//   ....[25]....
        /*02c8*/ 	.word	0x000008a0
        /*02cc*/ 	.word	0x000000ff
        /*02d0*/ 	.word	0x000000d0
        /*02d4*/ 	.short	0x0100
        /*02d6*/ 	.byte	0x06
	.zero		1


	//   ....[26]....
        /*02d8*/ 	.word	0x000008b0
        /*02dc*/ 	.word	0x000000ff
        /*02e0*/ 	.word	0x000000b8
        /*02e4*/ 	.short	0x0100
        /*02e6*/ 	.byte	0x06
	.zero		1


	//   ....[27]....
        /*02e8*/ 	.word	0x000008c0
        /*02ec*/ 	.word	0x000000ff
        /*02f0*/ 	.word	0x000000d8
        /*02f4*/ 	.short	0x0100
        /*02f6*/ 	.byte	0x06
	.zero		1


	//   ....[28]....
        /*02f8*/ 	.word	0x000009b0
        /*02fc*/ 	.word	0x000000ff
        /*0300*/ 	.word	0x000000e0
        /*0304*/ 	.short	0x0100
        /*0306*/ 	.byte	0x05
	.zero		1


	//   ....[29]....
        /*0308*/ 	.word	0x000009c0
        /*030c*/ 	.word	0x000000ff
        /*0310*/ 	.word	0x000000e8
        /*0314*/ 	.short	0x0100
        /*0316*/ 	.byte	0x05
	.zero		1


	//   ....[30]....
        /*0318*/ 	.word	0x00000b00
        /*031c*/ 	.word	0x000000ff
        /*0320*/ 	.word	0x000000f0
        /*0324*/ 	.short	0x0100
        /*0326*/ 	.byte	0x05
	.zero		1


	//   ....[31]....
        /*0328*/ 	.word	0x00000b10
        /*032c*/ 	.word	0x000000ff
        /*0330*/ 	.word	0x00000100
        /*0334*/ 	.short	0x0100
        /*0336*/ 	.byte	0x05
	.zero		1


	//   ....[32]....
        /*0338*/ 	.word	0x00000b20
        /*033c*/ 	.word	0x000000ff
        /*0340*/ 	.word	0x000000f8
        /*0344*/ 	.short	0x0100
        /*0346*/ 	.byte	0x05
	.zero		1


	//   ....[33]....
        /*0348*/ 	.word	0x00000b30
        /*034c*/ 	.word	0x000000ff
        /*0350*/ 	.word	0x00000108
        /*0354*/ 	.short	0x0100
        /*0356*/ 	.byte	0x05
	.zero		1


	//   ....[34]....
        /*0358*/ 	.word	0x00000c60
        /*035c*/ 	.word	0x000000ff
        /*0360*/ 	.word	0x00000110
        /*0364*/ 	.short	0x0100
        /*0366*/ 	.byte	0x06
	.zero		1


	//   ....[35]....
        /*0368*/ 	.word	0x00000c70
        /*036c*/ 	.word	0x000000ff
        /*0370*/ 	.word	0x00000120
        /*0374*/ 	.short	0x0100
        /*0376*/ 	.byte	0x06
	.zero		1


	//   ....[36]....
        /*0378*/ 	.word	0x00000c80
        /*037c*/ 	.word	0x000000ff
        /*0380*/ 	.word	0x00000118
        /*0384*/ 	.short	0x0100
        /*0386*/ 	.byte	0x06
	.zero		1


	//   ....[37]....
        /*0388*/ 	.word	0x00000c90
        /*038c*/ 	.word	0x000000ff
        /*0390*/ 	.word	0x00000128
        /*0394*/ 	.short	0x0100
        /*0396*/ 	.byte	0x06
	.zero		1


	//   ....[38]....
        /*0398*/ 	.word	0x00000d90
        /*039c*/ 	.word	0x000000ff
        /*03a0*/ 	.word	0x00000130
        /*03a4*/ 	.short	0x0100
        /*03a6*/ 	.byte	0x05
	.zero		1


	//   ....[39]....
        /*03a8*/ 	.word	0x00000da0
        /*03ac*/ 	.word	0x000000ff
        /*03b0*/ 	.word	0x00000140
        /*03b4*/ 	.short	0x0100
        /*03b6*/ 	.byte	0x05
	.zero		1


	//   ....[40]....
        /*03b8*/ 	.word	0x00000db0
        /*03bc*/ 	.word	0x000000ff
        /*03c0*/ 	.word	0x00000138
        /*03c4*/ 	.short	0x0100
        /*03c6*/ 	.byte	0x05
	.zero		1


	//   ....[41]....
        /*03c8*/ 	.word	0x00000dc0
        /*03cc*/ 	.word	0x000000ff
        /*03d0*/ 	.word	0x00000148
        /*03d4*/ 	.short	0x0100
        /*03d6*/ 	.byte	0x05
	.zero		1


	//   ....[42]....
        /*03d8*/ 	.word	0x00001670
        /*03dc*/ 	.word	0x00000004
        /*03e0*/ 	.word	0x00000140
        /*03e4*/ 	.short	0x010a
        /*03e6*/ 	.byte	0xff
	.zero		1


	//   ....[43]....
        /*03e8*/ 	.word	0x00001690
        /*03ec*/ 	.word	0x00000004
        /*03f0*/ 	.word	0x00000130
        /*03f4*/ 	.short	0x0101
        /*03f6*/ 	.byte	0xff
	.zero		1


	//   ....[44]....
        /*03f8*/ 	.word	0x00001710
        /*03fc*/ 	.word	0x000000ff
        /*0400*/ 	.word	0x00000050
        /*0404*/ 	.short	0x010a
        /*0406*/ 	.byte	0x08
	.zero		1


	//   ....[45]....
        /*0408*/ 	.word	0x00001850
        /*040c*/ 	.word	0x000000ff
        /*0410*/ 	.word	0x00000050
        /*0414*/ 	.short	0x010a
        /*0416*/ 	.byte	0x21
	.zero		1


	//   ....[46]....
        /*0418*/ 	.word	0x00001970
        /*041c*/ 	.word	0x000000ff
        /*0420*/ 	.word	0x00000050
        /*0424*/ 	.short	0x010a
        /*0426*/ 	.byte	0x08
	.zero		1


	//   ....[47]....
        /*0428*/ 	.word	0x00001a50
        /*042c*/ 	.word	0x000000ff
        /*0430*/ 	.word	0x000000e8
        /*0434*/ 	.short	0x0101
        /*0436*/ 	.byte	0x05
	.zero		1


	//   ....[48]....
        /*0438*/ 	.word	0x00001a80
        /*043c*/ 	.word	0x00000008
        /*0440*/ 	.word	0x000000f0
        /*0444*/ 	.short	0x010a
        /*0446*/ 	.byte	0xff
	.zero		1


	//   ....[49]....
        /*0448*/ 	.word	0x00001b50
        /*044c*/ 	.word	0x00000008
        /*0450*/ 	.word	0x00000000
        /*0454*/ 	.short	0x0101
        /*0456*/ 	.byte	0xff
	.zero		1


	//   ....[50]....
        /*0458*/ 	.word	0x000020c0
        /*045c*/ 	.word	0x000000ff
        /*0460*/ 	.word	0x00000000
        /*0464*/ 	.short	0x010a
        /*0466*/ 	.byte	0x04
	.zero		1


	//   ....[51]....
        /*0468*/ 	.word	0x00002150
        /*046c*/ 	.word	0x000000ff
        /*0470*/ 	.word	0x00000000
        /*0474*/ 	.short	0x010a
        /*0476*/ 	.byte	0x04
	.zero		1


	//   ....[52]....
        /*0478*/ 	.word	0x000021e0
        /*047c*/ 	.word	0x000000ff
        /*0480*/ 	.word	0x00000000
        /*0484*/ 	.short	0x010a
        /*0486*/ 	.byte	0x04
	.zero		1


	//   ....[53]....
        /*0488*/ 	.word	0x00002270
        /*048c*/ 	.word	0x000000ff
        /*0490*/ 	.word	0x00000000
        /*0494*/ 	.short	0x010a
        /*0496*/ 	.byte	0x04
	.zero		1


	//   ....[54]....
        /*0498*/ 	.word	0x00002300
        /*049c*/ 	.word	0x000000ff
        /*04a0*/ 	.word	0x00000000
        /*04a4*/ 	.short	0x010a
        /*04a6*/ 	.byte	0x04
	.zero		1


	//   ....[55]....
        /*04a8*/ 	.word	0x00002390
        /*04ac*/ 	.word	0x000000ff
        /*04b0*/ 	.word	0x00000000
        /*04b4*/ 	.short	0x010a
        /*04b6*/ 	.byte	0x04
	.zero		1


	//   ....[56]....
        /*04b8*/ 	.word	0x00002420
        /*04bc*/ 	.word	0x000000ff
        /*04c0*/ 	.word	0x00000000
        /*04c4*/ 	.short	0x010a
        /*04c6*/ 	.byte	0x04
	.zero		1


	//   ....[57]....
        /*04c8*/ 	.word	0x000024b0
        /*04cc*/ 	.word	0x000000ff
        /*04d0*/ 	.word	0x00000000
        /*04d4*/ 	.short	0x010a
        /*04d6*/ 	.byte	0x04
	.zero		1


	//   ....[58]....
        /*04d8*/ 	.word	0x00002540
        /*04dc*/ 	.word	0x000000ff
        /*04e0*/ 	.word	0x00000000
        /*04e4*/ 	.short	0x010a
        /*04e6*/ 	.byte	0x04
	.zero		1


	//   ....[59]....
        /*04e8*/ 	.word	0x000025e0
        /*04ec*/ 	.word	0x00000000
        /*04f0*/ 	.word	0x00000000
        /*04f4*/ 	.short	0x010a
        /*04f6*/ 	.byte	0xff
	.zero		1


	//   ....[60]....
        /*04f8*/ 	.word	0x00002710
        /*04fc*/ 	.word	0x00000000
        /*0500*/ 	.word	0x00000130
        /*0504*/ 	.short	0x010a
        /*0506*/ 	.byte	0xff
	.zero		1


	//   ....[61]....
        /*0508*/ 	.word	0x00002780
        /*050c*/ 	.word	0x00000008
        /*0510*/ 	.word	0x00000000
        /*0514*/ 	.short	0x0101
        /*0516*/ 	.byte	0xff
	.zero		1


	//   ....[62]....
        /*0518*/ 	.word	0x000027a0
        /*051c*/ 	.word	0x000000ff
        /*0520*/ 	.word	0x00000100
        /*0524*/ 	.short	0x010a
        /*0526*/ 	.byte	0x05
	.zero		1


	//   ....[63]....
        /*0528*/ 	.word	0x000028c0
        /*052c*/ 	.word	0x00000000
        /*0530*/ 	.word	0x000000f0
        /*0534*/ 	.short	0x010a
        /*0536*/ 	.byte	0xff
	.zero		1


	//   ....[64]....
        /*0538*/ 	.word	0x000029c0
        /*053c*/ 	.word	0x00000000
        /*0540*/ 	.word	0x00000000
        /*0544*/ 	.short	0x0101
        /*0546*/ 	.byte	0xff
	.zero		1


	//   ....[65]....
        /*0548*/ 	.word	0x00002a50
        /*054c*/ 	.word	0x000000ff
        /*0550*/ 	.word	0x00000100
        /*0554*/ 	.short	0x0106
        /*0556*/ 	.byte	0x05
	.zero		1


	//   ....[66]....
        /*0558*/ 	.word	0x00002a70
        /*055c*/ 	.word	0x000000ff
        /*0560*/ 	.word	0x00000100
        /*0564*/ 	.short	0x010a
        /*0566*/ 	.byte	0x05
	.zero		1


	//   ....[67]....
        /*0568*/ 	.word	0x00002b00
        /*056c*/ 	.word	0x000000ff
        /*0570*/ 	.word	0x00000100
        /*0574*/ 	.short	0x0106
        /*0576*/ 	.byte	0x04
	.zero		1


	//   ....[68]....
        /*0578*/ 	.word	0x00002b40
        /*057c*/ 	.word	0x00000000
        /*0580*/ 	.word	0x00000100
        /*0584*/ 	.short	0x010a
        /*0586*/ 	.byte	0xff
	.zero		1


	//   ....[69]....
        /*0588*/ 	.word	0x00003030
        /*058c*/ 	.word	0x00000000
        /*0590*/ 	.word	0x000000f0
        /*0594*/ 	.short	0x010a
        /*0596*/ 	.byte	0xff
	.zero		1


	//   ....[70]....
        /*0598*/ 	.word	0x00003140
        /*059c*/ 	.word	0x00000003
        /*05a0*/ 	.word	0x00000000
        /*05a4*/ 	.short	0x0101
        /*05a6*/ 	.byte	0xff
	.zero		1


	//   ....[71]....
        /*05a8*/ 	.word	0x00003150
        /*05ac*/ 	.word	0x000000ff
        /*05b0*/ 	.word	0x00000000
        /*05b4*/ 	.short	0x010a
        /*05b6*/ 	.byte	0x05
	.zero		1


	//   ....[72]....
        /*05b8*/ 	.word	0x00003170
        /*05bc*/ 	.word	0x000000ff
        /*05c0*/ 	.word	0x00000120
        /*05c4*/ 	.short	0x010a
        /*05c6*/ 	.byte	0x06
	.zero		1


	//   ....[73]....
        /*05c8*/ 	.word	0x00003240
        /*05cc*/ 	.word	0x000000ff
        /*05d0*/ 	.word	0x00000000
        /*05d4*/ 	.short	0x010a
        /*05d6*/ 	.byte	0x05
	.zero		1


	//   ....[74]....
        /*05d8*/ 	.word	0x00003380
        /*05dc*/ 	.word	0x000000ff
        /*05e0*/ 	.word	0x00000000
        /*05e4*/ 	.short	0x010a
        /*05e6*/ 	.byte	0x18
	.zero		1


	//   ....[75]....
        /*05e8*/ 	.word	0x000035b0
        /*05ec*/ 	.word	0x000000ff
        /*05f0*/ 	.word	0x00000000
        /*05f4*/ 	.short	0x010a
        /*05f6*/ 	.byte	0x06
	.zero		1


	//   ....[76]....
        /*05f8*/ 	.word	0x00003640
        /*05fc*/ 	.word	0x000000ff
        /*0600*/ 	.word	0x00000000
        /*0604*/ 	.short	0x010a
        /*0606*/ 	.byte	0x07
	.zero		1


	//   ....[77]....
        /*0608*/ 	.word	0x00003a90
        /*060c*/ 	.word	0x00000000
        /*0610*/ 	.word	0x000000f0
        /*0614*/ 	.short	0x010a
        /*0616*/ 	.byte	0xff
	.zero		1


	//   ....[78]....
        /*0618*/ 	.word	0x00003b50
        /*061c*/ 	.word	0x00000000
        /*0620*/ 	.word	0x00000000
        /*0624*/ 	.short	0x0101
        /*0626*/ 	.byte	0xff
	.zero		1


	//   ....[79]....
        /*0628*/ 	.word	0x00003e70
        /*062c*/ 	.word	0x000000ff
        /*0630*/ 	.word	0x000000e8
        /*0634*/ 	.short	0x010a
        /*0636*/ 	.byte	0x04
	.zero		1


	//   ....[80]....
        /*0638*/ 	.word	0x00004060
        /*063c*/ 	.word	0x000000ff
        /*0640*/ 	.word	0x000000c0
        /*0644*/ 	.short	0x010a
        /*0646*/ 	.byte	0x04
	.zero		1


	//   ....[81]....
        /*0648*/ 	.word	0x00004330
        /*064c*/ 	.word	0x000000ff
        /*0650*/ 	.word	0x000000a0
        /*0654*/ 	.short	0x010b
        /*0656*/ 	.byte	0x04
	.zero		1


	//   ....[82]....
        /*0658*/ 	.word	0x00004340
        /*065c*/ 	.word	0x000000ff
        /*0660*/ 	.word	0x00000000
        /*0664*/ 	.short	0x0101
        /*0666*/ 	.byte	0x07
	.zero		1


	//   ....[83]....
        /*0668*/ 	.word	0x00004350
        /*066c*/ 	.word	0x000000ff
        /*0670*/ 	.word	0x000000c8
        /*0674*/ 	.short	0x010a
        /*0676*/ 	.byte	0x04
	.zero		1


	//   ....[84]....
        /*0678*/ 	.word	0x000045f0
        /*067c*/ 	.word	0x000000ff
        /*0680*/ 	.word	0x000000a8
        /*0684*/ 	.short	0x010b
        /*0686*/ 	.byte	0x04
	.zero		1


	//   ....[85]....
        /*0688*/ 	.word	0x00004600
        /*068c*/ 	.word	0x000000ff
        /*0690*/ 	.word	0x00000000
        /*0694*/ 	.short	0x0101
        /*0696*/ 	.byte	0x07
	.zero		1


	//   ....[86]....
        /*0698*/ 	.word	0x00004610
        /*069c*/ 	.word	0x000000ff
        /*06a0*/ 	.word	0x000000d0
        /*06a4*/ 	.short	0x010a
        /*06a6*/ 	.byte	0x04
	.zero		1


	//   ....[87]....
        /*06a8*/ 	.word	0x00004960
        /*06ac*/ 	.word	0x000000ff
        /*06b0*/ 	.word	0x000000b0
        /*06b4*/ 	.short	0x010b
        /*06b6*/ 	.byte	0x04
	.zero		1


	//   ....[88]....
        /*06b8*/ 	.word	0x000049c0
        /*06bc*/ 	.word	0x000000ff
        /*06c0*/ 	.word	0x00000000
        /*06c4*/ 	.short	0x0101
        /*06c6*/ 	.byte	0x07
	.zero		1


	//   ....[89]....
        /*06c8*/ 	.word	0x000049d0
        /*06cc*/ 	.word	0x000000ff
        /*06d0*/ 	.word	0x000000d8
        /*06d4*/ 	.short	0x010a
        /*06d6*/ 	.byte	0x04
	.zero		1


	//   ....[90]....
        /*06d8*/ 	.word	0x00004ca0
        /*06dc*/ 	.word	0x000000ff
        /*06e0*/ 	.word	0x000000b8
        /*06e4*/ 	.short	0x010b
        /*06e6*/ 	.byte	0x04
	.zero		1


	//   ....[91]....
        /*06e8*/ 	.word	0x00004cd0
        /*06ec*/ 	.word	0x000000ff
        /*06f0*/ 	.word	0x00000000
        /*06f4*/ 	.short	0x0101
        /*06f6*/ 	.byte	0x05
	.zero		1


	//   ....[92]....
        /*06f8*/ 	.word	0x00004d30
        /*06fc*/ 	.word	0x000000ff
        /*0700*/ 	.word	0x000000c0
        /*0704*/ 	.short	0x010a
        /*0706*/ 	.byte	0x04
	.zero		1


	//   ....[93]....
        /*0708*/ 	.word	0x00004d50
        /*070c*/ 	.word	0x000000ff
        /*0710*/ 	.word	0x000000c8
        /*0714*/ 	.short	0x010a
        /*0716*/ 	.byte	0x04
	.zero		1


	//   ....[94]....
        /*0718*/ 	.word	0x00004d70
        /*071c*/ 	.word	0x000000ff
        /*0720*/ 	.word	0x000000d0
        /*0724*/ 	.short	0x010a
        /*0726*/ 	.byte	0x04
	.zero		1


	//   ....[95]....
        /*0728*/ 	.word	0x00004db0
        /*072c*/ 	.word	0x00000000
        /*0730*/ 	.word	0x000000d8
        /*0734*/ 	.short	0x010a
        /*0736*/ 	.byte	0xff
	.zero		1


	//   ....[96]....
        /*0738*/ 	.word	0x000050b0
        /*073c*/ 	.word	0x00000000
        /*0740*/ 	.word	0x000000f0
        /*0744*/ 	.short	0x010a
        /*0746*/ 	.byte	0xff
	.zero		1


	//   ....[97]....
        /*0748*/ 	.word	0x000051c0
        /*074c*/ 	.word	0x00000000
        /*0750*/ 	.word	0x00000000
        /*0754*/ 	.short	0x0101
        /*0756*/ 	.byte	0xff
	.zero		1


	//   ....[98]....
        /*0758*/ 	.word	0x00005c20
        /*075c*/ 	.word	0x000000ff
        /*0760*/ 	.word	0x000000a0
        /*0764*/ 	.short	0x010a
        /*0766*/ 	.byte	0x30
	.zero		1


	//   ....[99]....
        /*0768*/ 	.word	0x00005c60
        /*076c*/ 	.word	0x0000004f
        /*0770*/ 	.word	0x00000110
        /*0774*/ 	.short	0x010a
        /*0776*/ 	.byte	0xff
	.zero		1


	//   ....[100]....
        /*0778*/ 	.word	0x00005d50
        /*077c*/ 	.word	0x000000ff
        /*0780*/ 	.word	0x000000a0
        /*0784*/ 	.short	0x010a
        /*0786*/ 	.byte	0x30
	.zero		1


	//   ....[101]....
        /*0788*/ 	.word	0x00005f00
        /*078c*/ 	.word	0x0000004f
        /*0790*/ 	.word	0x00000110
        /*0794*/ 	.short	0x010a
        /*0796*/ 	.byte	0xff
	.zero		1


	//   ....[102]....
        /*0798*/ 	.word	0x00006670
        /*079c*/ 	.word	0x00000000
        /*07a0*/ 	.word	0x00000000
        /*07a4*/ 	.short	0x0101
        /*07a6*/ 	.byte	0xff
	.zero		1


	//   ....[103]....
        /*07a8*/ 	.word	0x00006680
        /*07ac*/ 	.word	0x00000003
        /*07b0*/ 	.word	0x000000a0
        /*07b4*/ 	.short	0x010a
        /*07b6*/ 	.byte	0xff
	.zero		1


	//   ....[104]....
        /*07b8*/ 	.word	0x00006740
        /*07bc*/ 	.word	0x00000003
        /*07c0*/ 	.word	0x000000a0
        /*07c4*/ 	.short	0x010a
        /*07c6*/ 	.byte	0xff
	.zero		1


	//   ....[105]....
        /*07c8*/ 	.word	0x00007040
        /*07cc*/ 	.word	0x00000000
        /*07d0*/ 	.word	0x00000000
        /*07d4*/ 	.short	0x0101
        /*07d6*/ 	.byte	0xff
	.zero		1


	//   ....[106]....
        /*07d8*/ 	.word	0x00007060
        /*07dc*/ 	.word	0x00000003
        /*07e0*/ 	.word	0x000000a0
        /*07e4*/ 	.short	0x010a
        /*07e6*/ 	.byte	0xff
	.zero		1


	//   ....[107]....
        /*07e8*/ 	.word	0x00007110
        /*07ec*/ 	.word	0x00000003
        /*07f0*/ 	.word	0x000000a0
        /*07f4*/ 	.short	0x010a
        /*07f6*/ 	.byte	0xff
	.zero		1


	//   ....[108]....
        /*07f8*/ 	.word	0x00007a10
        /*07fc*/ 	.word	0x00000000
        /*0800*/ 	.word	0x00000000
        /*0804*/ 	.short	0x0101
        /*0806*/ 	.byte	0xff
	.zero		1


	//   ....[109]....
        /*0808*/ 	.word	0x00007a30
        /*080c*/ 	.word	0x00000014
        /*0810*/ 	.word	0x000000a0
        /*0814*/ 	.short	0x010a
        /*0816*/ 	.byte	0xff
	.zero		1


	//   ....[110]....
        /*0818*/ 	.word	0x00007ae0
        /*081c*/ 	.word	0x00000014
        /*0820*/ 	.word	0x000000a0
        /*0824*/ 	.short	0x010a
        /*0826*/ 	.byte	0xff
	.zero		1


	//   ....[111]....
        /*0828*/ 	.word	0x00007e40
        /*082c*/ 	.word	0x000000ff
        /*0830*/ 	.word	0x00000000
        /*0834*/ 	.short	0x0101
        /*0836*/ 	.byte	0x05
	.zero		1


	//   ....[112]....
        /*0838*/ 	.word	0x00008430
        /*083c*/ 	.word	0x00000003
        /*0840*/ 	.word	0x00000000
        /*0844*/ 	.short	0x0101
        /*0846*/ 	.byte	0xff
	.zero		1


	//   ....[113]....
        /*0848*/ 	.word	0x000086b0
        /*084c*/ 	.word	0x000000ff
        /*0850*/ 	.word	0x00000000
        /*0854*/ 	.short	0x0101
        /*0856*/ 	.byte	0x04
	.zero		1


	//   ....[114]....
        /*0858*/ 	.word	0x000086d0
        /*085c*/ 	.word	0x00000004
        /*0860*/ 	.word	0x00000140
        /*0864*/ 	.short	0x010a
        /*0866*/ 	.byte	0xff
	.zero		1


	//   ....[115]....
        /*0868*/ 	.word	0x00008730
        /*086c*/ 	.word	0x00000004
        /*0870*/ 	.word	0x00000050
        /*0874*/ 	.short	0x010a
        /*0876*/ 	.byte	0xff
	.zero		1


	//   ....[116]....
        /*0878*/ 	.word	0x00008780
        /*087c*/ 	.word	0x00000008
        /*0880*/ 	.word	0x000000f0
        /*0884*/ 	.short	0x010a
        /*0886*/ 	.byte	0xff
	.zero		1


	//   ....[117]....
        /*0888*/ 	.word	0x000087e0
        /*088c*/ 	.word	0x00000000
        /*0890*/ 	.word	0x00000000
        /*0894*/ 	.short	0x010a
        /*0896*/ 	.byte	0xff
	.zero		1


	//   ....[118]....
        /*0898*/ 	.word	0x00008840
        /*089c*/ 	.word	0x00000000
        /*08a0*/ 	.word	0x00000000
        /*08a4*/ 	.short	0x010a
        /*08a6*/ 	.byte	0xff
	.zero		1


	//   ....[119]....
        /*08a8*/ 	.word	0x000088a0
        /*08ac*/ 	.word	0x00000000
        /*08b0*/ 	.word	0x00000000
        /*08b4*/ 	.short	0x010a
        /*08b6*/ 	.byte	0xff
	.zero		1


	//   ....[120]....
        /*08b8*/ 	.word	0x00008900
        /*08bc*/ 	.word	0x00000000
        /*08c0*/ 	.word	0x00000000
        /*08c4*/ 	.short	0x010a
        /*08c6*/ 	.byte	0xff
	.zero		1


	//   ....[121]....
        /*08c8*/ 	.word	0x00008960
        /*08cc*/ 	.word	0x00000000
        /*08d0*/ 	.word	0x00000000
        /*08d4*/ 	.short	0x010a
        /*08d6*/ 	.byte	0xff
	.zero		1


	//   ....[122]....
        /*08d8*/ 	.word	0x000089c0
        /*08dc*/ 	.word	0x00000000
        /*08e0*/ 	.word	0x00000000
        /*08e4*/ 	.short	0x010a
        /*08e6*/ 	.byte	0xff
	.zero		1


	//   ....[123]....
        /*08e8*/ 	.word	0x00008a20
        /*08ec*/ 	.word	0x00000000
        /*08f0*/ 	.word	0x00000000
        /*08f4*/ 	.short	0x010a
        /*08f6*/ 	.byte	0xff
	.zero		1


	//   ....[124]....
        /*08f8*/ 	.word	0x00008a80
        /*08fc*/ 	.word	0x00000000
        /*0900*/ 	.word	0x00000000
        /*0904*/ 	.short	0x010a
        /*0906*/ 	.byte	0xff
	.zero		1


	//   ....[125]....
        /*0908*/ 	.word	0x00008ae0
        /*090c*/ 	.word	0x00000000
        /*0910*/ 	.word	0x00000000
        /*0914*/ 	.short	0x010a
        /*0916*/ 	.byte	0xff
	.zero		1


	//   ....[126]....
        /*0918*/ 	.word	0x00008b30
        /*091c*/ 	.word	0x00000000
        /*0920*/ 	.word	0x00000130
        /*0924*/ 	.short	0x010a
        /*0926*/ 	.byte	0xff
	.zero		1


	//   ....[127]....
        /*0928*/ 	.word	0x00008b90
        /*092c*/ 	.word	0x00000000
        /*0930*/ 	.word	0x00000100
        /*0934*/ 	.short	0x010a
        /*0936*/ 	.byte	0xff
	.zero		1


	//   ....[128]....
        /*0938*/ 	.word	0x00008be0
        /*093c*/ 	.word	0x00000000
        /*0940*/ 	.word	0x000000f0
        /*0944*/ 	.short	0x010a
        /*0946*/ 	.byte	0xff
	.zero		1


	//   ....[129]....
        /*0948*/ 	.word	0x00008c40
        /*094c*/ 	.word	0x00000000
        /*0950*/ 	.word	0x00000100
        /*0954*/ 	.short	0x010a
        /*0956*/ 	.byte	0xff
	.zero		1


	//   ....[130]....
        /*0958*/ 	.word	0x00008c90
        /*095c*/ 	.word	0x00000000
        /*0960*/ 	.word	0x000000f0
        /*0964*/ 	.short	0x010a
        /*0966*/ 	.byte	0xff
	.zero		1


	//   ....[131]....
        /*0968*/ 	.word	0x00008cf0
        /*096c*/ 	.word	0x00000003
        /*0970*/ 	.word	0x00000120
        /*0974*/ 	.short	0x010a
        /*0976*/ 	.byte	0xff
	.zero		1


	//   ....[132]....
        /*0978*/ 	.word	0x00008d50
        /*097c*/ 	.word	0x00000000
        /*0980*/ 	.word	0x00000000
        /*0984*/ 	.short	0x010a
        /*0986*/ 	.byte	0xff
	.zero		1


	//   ....[133]....
        /*0988*/ 	.word	0x00008db0
        /*098c*/ 	.word	0x00000000
        /*0990*/ 	.word	0x00000000
        /*0994*/ 	.short	0x010a
        /*0996*/ 	.byte	0xff
	.zero		1


	//   ....[134]....
        /*0998*/ 	.word	0x00008e10
        /*099c*/ 	.word	0x00000000
        /*09a0*/ 	.word	0x00000000
        /*09a4*/ 	.short	0x010a
        /*09a6*/ 	.byte	0xff
	.zero		1


	//   ....[135]....
        /*09a8*/ 	.word	0x00008e60
        /*09ac*/ 	.word	0x00000000
        /*09b0*/ 	.word	0x000000f0
        /*09b4*/ 	.short	0x010a
        /*09b6*/ 	.byte	0xff
	.zero		1


	//   ....[136]....
        /*09b8*/ 	.word	0x00008ec0
        /*09bc*/ 	.word	0x00000000
        /*09c0*/ 	.word	0x000000e8
        /*09c4*/ 	.short	0x010a
        /*09c6*/ 	.byte	0xff
	.zero		1


	//   ....[137]....
        /*09c8*/ 	.word	0x00008f20
        /*09cc*/ 	.word	0x00000000
        /*09d0*/ 	.word	0x000000c0
        /*09d4*/ 	.short	0x010a
        /*09d6*/ 	.byte	0xff
	.zero		1


	//   ....[138]....
        /*09d8*/ 	.word	0x00008f80
        /*09dc*/ 	.word	0x00000000
        /*09e0*/ 	.word	0x000000c8
        /*09e4*/ 	.short	0x010a
        /*09e6*/ 	.byte	0xff
	.zero		1


	//   ....[139]....
        /*09e8*/ 	.word	0x00008fe0
        /*09ec*/ 	.word	0x00000000
        /*09f0*/ 	.word	0x000000d0
        /*09f4*/ 	.short	0x010a
        /*09f6*/ 	.byte	0xff
	.zero		1


	//   ....[140]....
        /*09f8*/ 	.word	0x00009040
        /*09fc*/ 	.word	0x00000000
        /*0a00*/ 	.word	0x000000d8
        /*0a04*/ 	.short	0x010a
        /*0a06*/ 	.byte	0xff
	.zero		1


	//   ....[141]....
        /*0a08*/ 	.word	0x000090a0
        /*0a0c*/ 	.word	0x00000000
        /*0a10*/ 	.word	0x000000c0
        /*0a14*/ 	.short	0x010a
        /*0a16*/ 	.byte	0xff
	.zero		1


	//   ....[142]....
        /*0a18*/ 	.word	0x00009100
        /*0a1c*/ 	.word	0x00000000
        /*0a20*/ 	.word	0x000000c8
        /*0a24*/ 	.short	0x010a
        /*0a26*/ 	.byte	0xff
	.zero		1


	//   ....[143]....
        /*0a28*/ 	.word	0x00009160
        /*0a2c*/ 	.word	0x00000000
        /*0a30*/ 	.word	0x000000d0
        /*0a34*/ 	.short	0x010a
        /*0a36*/ 	.byte	0xff
	.zero		1


	//   ....[144]....
        /*0a38*/ 	.word	0x000091b0
        /*0a3c*/ 	.word	0x00000000
        /*0a40*/ 	.word	0x000000f0
        /*0a44*/ 	.short	0x010a
        /*0a46*/ 	.byte	0xff
	.zero		1


	//   ....[145]....
        /*0a48*/ 	.word	0x00009210
        /*0a4c*/ 	.word	0x00000003
        /*0a50*/ 	.word	0x000000a0
        /*0a54*/ 	.short	0x010a
        /*0a56*/ 	.byte	0xff
	.zero		1


	//   ....[146]....
        /*0a58*/ 	.word	0x00009260
        /*0a5c*/ 	.word	0x0000004f
        /*0a60*/ 	.word	0x00000110
        /*0a64*/ 	.short	0x010a
        /*0a66*/ 	.byte	0xff
	.zero		1


	//   ....[147]....
        /*0a68*/ 	.word	0x000092b0
        /*0a6c*/ 	.word	0x00000003
        /*0a70*/ 	.word	0x000000a0
        /*0a74*/ 	.short	0x010a
        /*0a76*/ 	.byte	0xff
	.zero		1


	//   ....[148]....
        /*0a78*/ 	.word	0x00009300
        /*0a7c*/ 	.word	0x00000003
        /*0a80*/ 	.word	0x000000a0
        /*0a84*/ 	.short	0x010a
        /*0a86*/ 	.byte	0xff
	.zero		1


	//   ....[149]....
        /*0a88*/ 	.word	0x00009350
        /*0a8c*/ 	.word	0x00000014
        /*0a90*/ 	.word	0x000000a0
        /*0a94*/ 	.short	0x010a
        /*0a96*/ 	.byte	0xff
	.zero		1


	//----- nvinfo : EIATTR_NUM_MBARRIERS
	.align		4
.L_47:
        /*0a98*/ 	.byte	0x03, 0x38
        /*0a9a*/ 	.short	0x002a


	//----- nvinfo : EIATTR_EXIT_INSTR_OFFSETS
	.align		4
        /*0a9c*/ 	.byte	0x04, 0x1c
        /*0a9e*/ 	.short	(.L_49 - .L_48)


	//   ....[0]....
.L_48:
        /*0aa0*/ 	.word	0x00002610


	//   ....[1]....
        /*0aa4*/ 	.word	0x00002b10


	//   ....[2]....
        /*0aa8*/ 	.word	0x00002b70


	//   ....[3]....
        /*0aac*/ 	.word	0x000038a0


	//   ....[4]....
        /*0ab0*/ 	.word	0x00004de0


	//   ....[5]....
        /*0ab4*/ 	.word	0x00004e20


	//   ....[6]....
        /*0ab8*/ 	.word	0x000085a0


	//   ....[7]....
        /*0abc*/ 	.word	0x00008620


	//   ....[8]....
        /*0ac0*/ 	.word	0x00008650


	//   ....[9]....
        /*0ac4*/ 	.word	0x000086c0


	//----- nvinfo : EIATTR_MAX_THREADS
	.align		4
.L_49:
        /*0ac8*/ 	.byte	0x04, 0x05
        /*0aca*/ 	.short	(.L_51 - .L_50)
.L_50:
        /*0acc*/ 	.word	0x00000100
        /*0ad0*/ 	.word	0x00000001
        /*0ad4*/ 	.word	0x00000001


	//----- nvinfo : EIATTR_CRS_STACK_SIZE
	.align		4
.L_51:
        /*0ad8*/ 	.byte	0x04, 0x1e
        /*0ada*/ 	.short	(.L_53 - .L_52)
.L_52:
        /*0adc*/ 	.word	0x00000000


	//----- nvinfo : EIATTR_CBANK_PARAM_SIZE
	.align		4
.L_53:
        /*0ae0*/ 	.byte	0x03, 0x19
        /*0ae2*/ 	.short	0x0a00


	//----- nvinfo : EIATTR_PARAM_CBANK
	.align		4
        /*0ae4*/ 	.byte	0x04, 0x0a
        /*0ae6*/ 	.short	(.L_55 - .L_54)
	.align		4
.L_54:
        /*0ae8*/ 	.word	index@(.nv.constant0._ZN7cutlass13device_kernelINS_4gemm6kernel13GemmUniversalIN4cute5tupleIJiiiiEEENS1_10collective13CollectiveMmaINS1_41MainloopSm100TmaUmmaWarpSpecializedSparseILi10ELi2ELi2ENS5_IJNS4_1CILi1EEESB_SB_EEEEENS5_IJNSA_ILi128EEENSA_ILi64EEESE_EEEaNS5_IJNS4_6LayoutINS5_IJiNS5_IJNSA_ILi2EEEiEEEiEEENS5_IJlNS5_IJSB_SI_EEElEEEEENSH_INS5_IJNS5_IJSE_iEEESO_iEEENS5_IJNS5_IJSE_NSA_ILi16384EEEEEENS5_IJSB_lEEElEEEEEEEEaNS5_IJlSB_lEEENS4_8TiledMMAINS4_8MMA_AtomIJNS4_22SM100_MMA_S8_SS_SPARSEIaaiLi128ELi64ELNS4_4UMMA5MajorE0ELS11_0ELNS10_8SaturateE0EEEEEENSH_ISC_NS5_IJNSA_ILi0EEES15_S15_EEEEENS5_IJNS4_10UnderscoreES18_S18_EEEEENS4_13SM90_TMA_LOADENS4_14ComposedLayoutINS4_7SwizzleILi2ELi4ELi3EEENS4_25smem_sparse_ptr_flag_bitsILi2ELi8EEENSH_INS5_IJNS5_IJSB_NSA_ILi8EEEEEENS5_IJSI_SF_EEEEEENS5_IJNS5_IJS15_SE_EEESL_EEEEEEEvNS4_8identityES1B_NS1C_INS1D_ILi3ELi4ELi3EEENS4_18smem_ptr_flag_bitsILi8EEENSH_INS5_IJS1H_SE_EEENS5_IJSE_SB_EEEEEEEvS1P_EENS_8epilogue10collective18CollectiveEpilogueINS1Y_23Sm100TmaWarpSpecializedILi4ELi2ELi16ELb1ELb0EEEJSG_NS5_IJNSH_ISE_SB_EENSH_INSA_ILi16EEESB_EEEEEiNS5_IJSB_llEEEiS27_NS1Y_6fusion15FusionCallbacksIS22_NS28_17LinearCombinationIiiiiLNS_15FloatRoundStyleE2EEESG_S26_JEEENS4_5SM1004TMEM4LOAD26SM100_TMEM_LOAD_32dp32b16xES1B_NS1C_INS1D_ILi2ELi5ELi2EEENS1R_ILi32EEENSH_INS5_IJNSA_ILi32EEENSA_ILi4EEEEEENS5_IJSB_S2K_EEEEEEENS4_39AutoVectorizingCopyWithAssumedAlignmentILi128EEENS4_14SM90_TMA_STOREES2P_S2R_S2R_EEEvvEEEEvNT_6ParamsE)
        /*0aec*/ 	.short	0x0380
        /*0aee*/ 	.short	0x0a00


	//----- nvinfo : EIATTR_SW_WAR
	.align		4
.L_55:
        /*0af0*/ 	.byte	0x04, 0x36
        /*0af2*/ 	.short	(.L_57 - .L_56)
.L_56:
        /*0af4*/ 	.word	0x00000008
.L_57:


//--------------------- .nv.callgraph             --------------------------
	.section	.nv.callgraph,"",@"SHT_CUDA_CALLGRAPH"
	.align	4
	.sectionentsize	8
	.align		4
        /*0000*/ 	.word	0x00000000
	.align		4
        /*0004*/ 	.word	0xffffffff
	.align		4
        /*0008*/ 	.word	index@(_ZN7cutlass13device_kernelINS_4gemm6kernel13GemmUniversalIN4cute5tupleIJiiiiEEENS1_10collective13CollectiveMmaINS1_41MainloopSm100TmaUmmaWarpSpecializedSparseILi10ELi2ELi2ENS5_IJNS4_1CILi1EEESB_SB_EEEEENS5_IJNSA_ILi128EEENSA_ILi64EEESE_EEEaNS5_IJNS4_6LayoutINS5_IJiNS5_IJNSA_ILi2EEEiEEEiEEENS5_IJlNS5_IJSB_SI_EEElEEEEENSH_INS5_IJNS5_IJSE_iEEESO_iEEENS5_IJNS5_IJSE_NSA_ILi16384EEEEEENS5_IJSB_lEEElEEEEEEEEaNS5_IJlSB_lEEENS4_8TiledMMAINS4_8MMA_AtomIJNS4_22SM100_MMA_S8_SS_SPARSEIaaiLi128ELi64ELNS4_4UMMA5MajorE0ELS11_0ELNS10_8SaturateE0EEEEEENSH_ISC_NS5_IJNSA_ILi0EEES15_S15_EEEEENS5_IJNS4_10UnderscoreES18_S18_EEEEENS4_13SM90_TMA_LOADENS4_14ComposedLayoutINS4_7SwizzleILi2ELi4ELi3EEENS4_25smem_sparse_ptr_flag_bitsILi2ELi8EEENSH_INS5_IJNS5_IJSB_NSA_ILi8EEEEEENS5_IJSI_SF_EEEEEENS5_IJNS5_IJS15_SE_EEESL_EEEEEEEvNS4_8identityES1B_NS1C_INS1D_ILi3ELi4ELi3EEENS4_18smem_ptr_flag_bitsILi8EEENSH_INS5_IJS1H_SE_EEENS5_IJSE_SB_EEEEEEEvS1P_EENS_8epilogue10collective18CollectiveEpilogueINS1Y_23Sm100TmaWarpSpecializedILi4ELi2ELi16ELb1ELb0EEEJSG_NS5_IJNSH_ISE_SB_EENSH_INSA_ILi16EEESB_EEEEEiNS5_IJSB_llEEEiS27_NS1Y_6fusion15FusionCallbacksIS22_NS28_17LinearCombinationIiiiiLNS_15FloatRoundStyleE2EEESG_S26_JEEENS4_5SM1004TMEM4LOAD26SM100_TMEM_LOAD_32dp32b16xES1B_NS1C_INS1D_ILi2ELi5ELi2EEENS1R_ILi32EEENSH_INS5_IJNSA_ILi32EEENSA_ILi4EEEEEENS5_IJSB_S2K_EEEEEEENS4_39AutoVectorizingCopyWithAssumedAlignmentILi128EEENS4_14SM90_TMA_STOREES2P_S2R_S2R_EEEvvEEEEvNT_6ParamsE)
	.align		4
        /*000c*/ 	.word	index@(__assertfail)
	.align		4
        /*0010*/ 	.word	0x00000000
	.align		4
        /*0014*/ 	.word	0xfffffffe
	.align		4
        /*0018*/ 	.word	0x00000000
	.align		4
        /*001c*/ 	.word	0xfffffffd
	.align		4
        /*0020*/ 	.word	0x00000000
	.align		4
        /*0024*/ 	.word	0xfffffffc


//--------------------- .nv.constant4             --------------------------
	.section	.nv.constant4,"a",@progbits
	.align	8
	.align		8
.nv.constant4:
        /*0000*/ 	.dword	__assertfail
	.align		8
        /*0008*/ 	.dword	__unnamed_1
	.align		8
        /*0010*/ 	.dword	__unnamed_2
	.align		8
        /*0018*/ 	.dword	_ZN39_INTERNAL_76cb277d_4_k_cu_7a196982_36034cuda3std3__45__cpo5beginE
	.align		8
        /*0020*/ 	.dword	_ZN39_INTERNAL_76cb277d_4_k_cu_7a196982_36034cuda3std3__45__cpo3endE
	.align		8
        /*0028*/ 	.dword	_ZN39_INTERNAL_76cb277d_4_k_cu_7a196982_36034cuda3std3__45__cpo6cbeginE
	.align		8
        /*0030*/ 	.dword	_ZN39_INTERNAL_76cb277d_4_k_cu_7a196982_36034cuda3std3__45__cpo4cendE
	.align		8
        /*0038*/ 	.dword	_ZN39_INTERNAL_76cb277d_4_k_cu_7a196982_36034cuda3std3__441_GLOBAL__N__76cb277d_4_k_cu_7a196982_36036ignoreE
	.align		8
        /*0040*/ 	.dword	_ZN39_INTERNAL_76cb277d_4_k_cu_7a196982_36034cuda3std3__419piecewise_constructE
	.align		8
        /*0048*/ 	.dword	_ZN39_INTERNAL_76cb277d_4_k_cu_7a196982_36034cuda3std3__48in_placeE
	.align		8
        /*0050*/ 	.dword	_ZN39_INTERNAL_76cb277d_4_k_cu_7a196982_36034cuda3std6ranges3__45__cpo4swapE
	.align		8
        /*0058*/ 	.dword	_ZN39_INTERNAL_76cb277d_4_k_cu_7a196982_36034cuda3std6ranges3__45__cpo9iter_moveE
	.align		8
        /*0060*/ 	.dword	_ZN39_INTERNAL_76cb277d_4_k_cu_7a196982_36034cute7productE
	.align		8
        /*0068*/ 	.dword	_ZN39_INTERNAL_76cb277d_4_k_cu_7a196982_36034cute1_E
	.align		8
        /*0070*/ 	.dword	$str$25
	.align		8
        /*0078*/ 	.dword	$str$26
	.align		8
        /*0080*/ 	.dword	$str$27
	.align		8
        /*0088*/ 	.dword	$str$28


//--------------------- .text._ZN7cutlass13device_kernelINS_4gemm6kernel13GemmUniversalIN4cute5tupleIJiiiiEEENS1_10collective13CollectiveMmaINS1_41MainloopSm100TmaUmmaWarpSpecializedSparseILi10ELi2ELi2ENS5_IJNS4_1CILi1EEESB_SB_EEEEENS5_IJNSA_ILi128EEENSA_ILi64EEESE_EEEaNS5_IJNS4_6LayoutINS5_IJiNS5_IJNSA_ILi2EEEiEEEiEEENS5_IJlNS5_IJSB_SI_EEElEEEEENSH_INS5_IJNS5_IJSE_iEEESO_iEEENS5_IJNS5_IJSE_NSA_ILi16384EEEEEENS5_IJSB_lEEElEEEEEEEEaNS5_IJlSB_lEEENS4_8TiledMMAINS4_8MMA_AtomIJNS4_22SM100_MMA_S8_SS_SPARSEIaaiLi128ELi64ELNS4_4UMMA5MajorE0ELS11_0ELNS10_8SaturateE0EEEEEENSH_ISC_NS5_IJNSA_ILi0EEES15_S15_EEEEENS5_IJNS4_10UnderscoreES18_S18_EEEEENS4_13SM90_TMA_LOADENS4_14ComposedLayoutINS4_7SwizzleILi2ELi4ELi3EEENS4_25smem_sparse_ptr_flag_bitsILi2ELi8EEENSH_INS5_IJNS5_IJSB_NSA_ILi8EEEEEENS5_IJSI_SF_EEEEEENS5_IJNS5_IJS15_SE_EEESL_EEEEEEEvNS4_8identityES1B_NS1C_INS1D_ILi3ELi4ELi3EEENS4_18smem_ptr_flag_bitsILi8EEENSH_INS5_IJS1H_SE_EEENS5_IJSE_SB_EEEEEEEvS1P_EENS_8epilogue10collective18CollectiveEpilogueINS1Y_23Sm100TmaWarpSpecializedILi4ELi2ELi16ELb1ELb0EEEJSG_NS5_IJNSH_ISE_SB_EENSH_INSA_ILi16EEESB_EEEEEiNS5_IJSB_llEEEiS27_NS1Y_6fusion15FusionCallbacksIS22_NS28_17LinearCombinationIiiiiLNS_15FloatRoundStyleE2EEESG_S26_JEEENS4_5SM1004TMEM4LOAD26SM100_TMEM_LOAD_32dp32b16xES1B_NS1C_INS1D_ILi2ELi5ELi2EEENS1R_ILi32EEENSH_INS5_IJNSA_ILi32EEENSA_ILi4EEEEEENS5_IJSB_S2K_EEEEEEENS4_39AutoVectorizingCopyWithAssumedAlignmentILi128EEENS4_14SM90_TMA_STOREES2P_S2R_S2R_EEEvvEEEEvNT_6ParamsE --------------------------
	.section	.text._ZN7cutlass13device_kernelINS_4gemm6kernel13GemmUniversalIN4cute5tupleIJiiiiEEENS1_10collective13CollectiveMmaINS1_41MainloopSm100TmaUmmaWarpSpecializedSparseILi10ELi2ELi2ENS5_IJNS4_1CILi1EEESB_SB_EEEEENS5_IJNSA_ILi128EEENSA_ILi64EEESE_EEEaNS5_IJNS4_6LayoutINS5_IJiNS5_IJNSA_ILi2EEEiEEEiEEENS5_IJlNS5_IJSB_SI_EEElEEEEENSH_INS5_IJNS5_IJSE_iEEESO_iEEENS5_IJNS5_IJSE_NSA_ILi16384EEEEEENS5_IJSB_lEEElEEEEEEEEaNS5_IJlSB_lEEENS4_8TiledMMAINS4_8MMA_AtomIJNS4_22SM100_MMA_S8_SS_SPARSEIaaiLi128ELi64ELNS4_4UMMA5MajorE0ELS11_0ELNS10_8SaturateE0EEEEEENSH_ISC_NS5_IJNSA_ILi0EEES15_S15_EEEEENS5_IJNS4_10UnderscoreES18_S18_EEEEENS4_13SM90_TMA_LOADENS4_14ComposedLayoutINS4_7SwizzleILi2ELi4ELi3EEENS4_25smem_sparse_ptr_flag_bitsILi2ELi8EEENSH_INS5_IJNS5_IJSB_NSA_ILi8EEEEEENS5_IJSI_SF_EEEEEENS5_IJNS5_IJS15_SE_EEESL_EEEEEEEvNS4_8identityES1B_NS1C_INS1D_ILi3ELi4ELi3EEENS4_18smem_ptr_flag_bitsILi8EEENSH_INS5_IJS1H_SE_EEENS5_IJSE_SB_EEEEEEEvS1P_EENS_8epilogue10collective18CollectiveEpilogueINS1Y_23Sm100TmaWarpSpecializedILi4ELi2ELi16ELb1ELb0EEEJSG_NS5_IJNSH_ISE_SB_EENSH_INSA_ILi16EEESB_EEEEEiNS5_IJSB_llEEEiS27_NS1Y_6fusion15FusionCallbacksIS22_NS28_17LinearCombinationIiiiiLNS_15FloatRoundStyleE2EEESG_S26_JEEENS4_5SM1004TMEM4LOAD26SM100_TMEM_LOAD_32dp32b16xES1B_NS1C_INS1D_ILi2ELi5ELi2EEENS1R_ILi32EEENSH_INS5_IJNSA_ILi32EEENSA_ILi4EEEEEENS5_IJSB_S2K_EEEEEEENS4_39AutoVectorizingCopyWithAssumedAlignmentILi128EEENS4_14SM90_TMA_STOREES2P_S2R_S2R_EEEvvEEEEvNT_6ParamsE,"ax",@progbits
	.align	128
.text._ZN7cutlass13device_kernelINS_4gemm6kernel13GemmUniversalIN4cute5tupleIJiiiiEEENS1_10collective13CollectiveMmaINS1_41MainloopSm100TmaUmmaWarpSpecializedSparseILi10ELi2ELi2ENS5_IJNS4_1CILi1EEESB_SB_EEEEENS5_IJNSA_ILi128EEENSA_ILi64EEESE_EEEaNS5_IJNS4_6LayoutINS5_IJiNS5_IJNSA_ILi2EEEiEEEiEEENS5_IJlNS5_IJSB_SI_EEElEEEEENSH_INS5_IJNS5_IJSE_iEEESO_iEEENS5_IJNS5_IJSE_NSA_ILi16384EEEEEENS5_IJSB_lEEElEEEEEEEEaNS5_IJlSB_lEEENS4_8TiledMMAINS4_8MMA_AtomIJNS4_22SM100_MMA_S8_SS_SPARSEIaaiLi128ELi64ELNS4_4UMMA5MajorE0ELS11_0ELNS10_8SaturateE0EEEEEENSH_ISC_NS5_IJNSA_ILi0EEES15_S15_EEEEENS5_IJNS4_10UnderscoreES18_S18_EEEEENS4_13SM90_TMA_LOADENS4_14ComposedLayoutINS4_7SwizzleILi2ELi4ELi3EEENS4_25smem_sparse_ptr_flag_bitsILi2ELi8EEENSH_INS5_IJNS5_IJSB_NSA_ILi8EEEEEENS5_IJSI_SF_EEEEEENS5_IJNS5_IJS15_SE_EEESL_EEEEEEEvNS4_8identityES1B_NS1C_INS1D_ILi3ELi4ELi3EEENS4_18smem_ptr_flag_bitsILi8EEENSH_INS5_IJS1H_SE_EEENS5_IJSE_SB_EEEEEEEvS1P_EENS_8epilogue10collective18CollectiveEpilogueINS1Y_23Sm100TmaWarpSpecializedILi4ELi2ELi16ELb1ELb0EEEJSG_NS5_IJNSH_ISE_SB_EENSH_INSA_ILi16EEESB_EEEEEiNS5_IJSB_llEEEiS27_NS1Y_6fusion15FusionCallbacksIS22_NS28_17LinearCombinationIiiiiLNS_15FloatRoundStyleE2EEESG_S26_JEEENS4_5SM1004TMEM4LOAD26SM100_TMEM_LOAD_32dp32b16xES1B_NS1C_INS1D_ILi2ELi5ELi2EEENS1R_ILi32EEENSH_INS5_IJNSA_ILi32EEENSA_ILi4EEEEEENS5_IJSB_S2K_EEEEEEENS4_39AutoVectorizingCopyWithAssumedAlignmentILi128EEENS4_14SM90_TMA_STOREES2P_S2R_S2R_EEEvvEEEEvNT_6ParamsE:
        .type           _ZN7cutlass13device_kernelINS_4gemm6kernel13GemmUniversalIN4cute5tupleIJiiiiEEENS1_10collective13CollectiveMmaINS1_41MainloopSm100TmaUmmaWarpSpecializedSparseILi10ELi2ELi2ENS5_IJNS4_1CILi1EEESB_SB_EEEEENS5_IJNSA_ILi128EEENSA_ILi64EEESE_EEEaNS5_IJNS4_6LayoutINS5_IJiNS5_IJNSA_ILi2EEEiEEEiEEENS5_IJlNS5_IJSB_SI_EEElEEEEENSH_INS5_IJNS5_IJSE_iEEESO_iEEENS5_IJNS5_IJSE_NSA_ILi16384EEEEEENS5_IJSB_lEEElEEEEEEEEaNS5_IJlSB_lEEENS4_8TiledMMAINS4_8MMA_AtomIJNS4_22SM100_MMA_S8_SS_SPARSEIaaiLi128ELi64ELNS4_4UMMA5MajorE0ELS11_0ELNS10_8SaturateE0EEEEEENSH_ISC_NS5_IJNSA_ILi0EEES15_S15_EEEEENS5_IJNS4_10UnderscoreES18_S18_EEEEENS4_13SM90_TMA_LOADENS4_14ComposedLayoutINS4_7SwizzleILi2ELi4ELi3EEENS4_25smem_sparse_ptr_flag_bitsILi2ELi8EEENSH_INS5_IJNS5_IJSB_NSA_ILi8EEEEEENS5_IJSI_SF_EEEEEENS5_IJNS5_IJS15_SE_EEESL_EEEEEEEvNS4_8identityES1B_NS1C_INS1D_ILi3ELi4ELi3EEENS4_18smem_ptr_flag_bitsILi8EEENSH_INS5_IJS1H_SE_EEENS5_IJSE_SB_EEEEEEEvS1P_EENS_8epilogue10collective18CollectiveEpilogueINS1Y_23Sm100TmaWarpSpecializedILi4ELi2ELi16ELb1ELb0EEEJSG_NS5_IJNSH_ISE_SB_EENSH_INSA_ILi16EEESB_EEEEEiNS5_IJSB_llEEEiS27_NS1Y_6fusion15FusionCallbacksIS22_NS28_17LinearCombinationIiiiiLNS_15FloatRoundStyleE2EEESG_S26_JEEENS4_5SM1004TMEM4LOAD26SM100_TMEM_LOAD_32dp32b16xES1B_NS1C_INS1D_ILi2ELi5ELi2EEENS1R_ILi32EEENSH_INS5_IJNSA_ILi32EEENSA_ILi4EEEEEENS5_IJSB_S2K_EEEEEEENS4_39AutoVectorizingCopyWithAssumedAlignmentILi128EEENS4_14SM90_TMA_STOREES2P_S2R_S2R_EEEvvEEEEvNT_6ParamsE,@function
        .size           _ZN7cutlass13device_kernelINS_4gemm6kernel13GemmUniversalIN4cute5tupleIJiiiiEEENS1_10collective13CollectiveMmaINS1_41MainloopSm100TmaUmmaWarpSpecializedSparseILi10ELi2ELi2ENS5_IJNS4_1CILi1EEESB_SB_EEEEENS5_IJNSA_ILi128EEENSA_ILi64EEESE_EEEaNS5_IJNS4_6LayoutINS5_IJiNS5_IJNSA_ILi2EEEiEEEiEEENS5_IJlNS5_IJSB_SI_EEElEEEEENSH_INS5_IJNS5_IJSE_iEEESO_iEEENS5_IJNS5_IJSE_NSA_ILi16384EEEEEENS5_IJSB_lEEElEEEEEEEEaNS5_IJlSB_lEEENS4_8TiledMMAINS4_8MMA_AtomIJNS4_22SM100_MMA_S8_SS_SPARSEIaaiLi128ELi64ELNS4_4UMMA5MajorE0ELS11_0ELNS10_8SaturateE0EEEEEENSH_ISC_NS5_IJNSA_ILi0EEES15_S15_EEEEENS5_IJNS4_10UnderscoreES18_S18_EEEEENS4_13SM90_TMA_LOADENS4_14ComposedLayoutINS4_7SwizzleILi2ELi4ELi3EEENS4_25smem_sparse_ptr_flag_bitsILi2ELi8EEENSH_INS5_IJNS5_IJSB_NSA_ILi8EEEEEENS5_IJSI_SF_EEEEEENS5_IJNS5_IJS15_SE_EEESL_EEEEEEEvNS4_8identityES1B_NS1C_INS1D_ILi3ELi4ELi3EEENS4_18smem_ptr_flag_bitsILi8EEENSH_INS5_IJS1H_SE_EEENS5_IJSE_SB_EEEEEEEvS1P_EENS_8epilogue10collective18CollectiveEpilogueINS1Y_23Sm100TmaWarpSpecializedILi4ELi2ELi16ELb1ELb0EEEJSG_NS5_IJNSH_ISE_SB_EENSH_INSA_ILi16EEESB_EEEEEiNS5_IJSB_llEEEiS27_NS1Y_6fusion15FusionCallbacksIS22_NS28_17LinearCombinationIiiiiLNS_15FloatRoundStyleE2EEESG_S26_JEEENS4_5SM1004TMEM4LOAD26SM100_TMEM_LOAD_32dp32b16xES1B_NS1C_INS1D_ILi2ELi5ELi2EEENS1R_ILi32EEENSH_INS5_IJNSA_ILi32EEENSA_ILi4EEEEEENS5_IJSB_S2K_EEEEEEENS4_39AutoVectorizingCopyWithAssumedAlignmentILi128EEENS4_14SM90_TMA_STOREES2P_S2R_S2R_EEEvvEEEEvNT_6ParamsE,(.L_x_180 - _ZN7cutlass13device_kernelINS_4gemm6kernel13GemmUniversalIN4cute5tupleIJiiiiEEENS1_10collective13CollectiveMmaINS1_41MainloopSm100TmaUmmaWarpSpecializedSparseILi10ELi2ELi2ENS5_IJNS4_1CILi1EEESB_SB_EEEEENS5_IJNSA_ILi128EEENSA_ILi64EEESE_EEEaNS5_IJNS4_6LayoutINS5_IJiNS5_IJNSA_ILi2EEEiEEEiEEENS5_IJlNS5_IJSB_SI_EEElEEEEENSH_INS5_IJNS5_IJSE_iEEESO_iEEENS5_IJNS5_IJSE_NSA_ILi16384EEEEEENS5_IJSB_lEEElEEEEEEEEaNS5_IJlSB_lEEENS4_8TiledMMAINS4_8MMA_AtomIJNS4_22SM100_MMA_S8_SS_SPARSEIaaiLi128ELi64ELNS4_4UMMA5MajorE0ELS11_0ELNS10_8SaturateE0EEEEEENSH_ISC_NS5_IJNSA_ILi0EEES15_S15_EEEEENS5_IJNS4_10UnderscoreES18_S18_EEEEENS4_13SM90_TMA_LOADENS4_14ComposedLayoutINS4_7SwizzleILi2ELi4ELi3EEENS4_25smem_sparse_ptr_flag_bitsILi2ELi8EEENSH_INS5_IJNS5_IJSB_NSA_ILi8EEEEEENS5_IJSI_SF_EEEEEENS5_IJNS5_IJS15_SE_EEESL_EEEEEEEvNS4_8identityES1B_NS1C_INS1D_ILi3ELi4ELi3EEENS4_18smem_ptr_flag_bitsILi8EEENSH_INS5_IJS1H_SE_EEENS5_IJSE_SB_EEEEEEEvS1P_EENS_8epilogue10collective18CollectiveEpilogueINS1Y_23Sm100TmaWarpSpecializedILi4ELi2ELi16ELb1ELb0EEEJSG_NS5_IJNSH_ISE_SB_EENSH_INSA_ILi16EEESB_EEEEEiNS5_IJSB_llEEEiS27_NS1Y_6fusion15FusionCallbacksIS22_NS28_17LinearCombinationIiiiiLNS_15FloatRoundStyleE2EEESG_S26_JEEENS4_5SM1004TMEM4LOAD26SM100_TMEM_LOAD_32dp32b16xES1B_NS1C_INS1D_ILi2ELi5ELi2EEENS1R_ILi32EEENSH_INS5_IJNSA_ILi32EEENSA_ILi4EEEEEENS5_IJSB_S2K_EEEEEEENS4_39AutoVectorizingCopyWithAssumedAlignmentILi128EEENS4_14SM90_TMA_STOREES2P_S2R_S2R_EEEvvEEEEvNT_6ParamsE)
        .other          _ZN7cutlass13device_kernelINS_4gemm6kernel13GemmUniversalIN4cute5tupleIJiiiiEEENS1_10collective13CollectiveMmaINS1_41MainloopSm100TmaUmmaWarpSpecializedSparseILi10ELi2ELi2ENS5_IJNS4_1CILi1EEESB_SB_EEEEENS5_IJNSA_ILi128EEENSA_ILi64EEESE_EEEaNS5_IJNS4_6LayoutINS5_IJiNS5_IJNSA_ILi2EEEiEEEiEEENS5_IJlNS5_IJSB_SI_EEElEEEEENSH_INS5_IJNS5_IJSE_iEEESO_iEEENS5_IJNS5_IJSE_NSA_ILi16384EEEEEENS5_IJSB_lEEElEEEEEEEEaNS5_IJlSB_lEEENS4_8TiledMMAINS4_8MMA_AtomIJNS4_22SM100_MMA_S8_SS_SPARSEIaaiLi128ELi64ELNS4_4UMMA5MajorE0ELS11_0ELNS10_8SaturateE0EEEEEENSH_ISC_NS5_IJNSA_ILi0EEES15_S15_EEEEENS5_IJNS4_10UnderscoreES18_S18_EEEEENS4_13SM90_TMA_LOADENS4_14ComposedLayoutINS4_7SwizzleILi2ELi4ELi3EEENS4_25smem_sparse_ptr_flag_bitsILi2ELi8EEENSH_INS5_IJNS5_IJSB_NSA_ILi8EEEEEENS5_IJSI_SF_EEEEEENS5_IJNS5_IJS15_SE_EEESL_EEEEEEEvNS4_8identityES1B_NS1C_INS1D_ILi3ELi4ELi3EEENS4_18smem_ptr_flag_bitsILi8EEENSH_INS5_IJS1H_SE_EEENS5_IJSE_SB_EEEEEEEvS1P_EENS_8epilogue10collective18CollectiveEpilogueINS1Y_23Sm100TmaWarpSpecializedILi4ELi2ELi16ELb1ELb0EEEJSG_NS5_IJNSH_ISE_SB_EENSH_INSA_ILi16EEESB_EEEEEiNS5_IJSB_llEEEiS27_NS1Y_6fusion15FusionCallbacksIS22_NS28_17LinearCombinationIiiiiLNS_15FloatRoundStyleE2EEESG_S26_JEEENS4_5SM1004TMEM4LOAD26SM100_TMEM_LOAD_32dp32b16xES1B_NS1C_INS1D_ILi2ELi5ELi2EEENS1R_ILi32EEENSH_INS5_IJNSA_ILi32EEENSA_ILi4EEEEEENS5_IJSB_S2K_EEEEEEENS4_39AutoVectorizingCopyWithAssumedAlignmentILi128EEENS4_14SM90_TMA_STOREES2P_S2R_S2R_EEEvvEEEEvNT_6ParamsE,@"STO_CUDA_ENTRY STV_DEFAULT"
_ZN7cutlass13device_kernelINS_4gemm6kernel13GemmUniversalIN4cute5tupleIJiiiiEEENS1_10collective13CollectiveMmaINS1_41MainloopSm100TmaUmmaWarpSpecializedSparseILi10ELi2ELi2ENS5_IJNS4_1CILi1EEESB_SB_EEEEENS5_IJNSA_ILi128EEENSA_ILi64EEESE_EEEaNS5_IJNS4_6LayoutINS5_IJiNS5_IJNSA_ILi2EEEiEEEiEEENS5_IJlNS5_IJSB_SI_EEElEEEEENSH_INS5_IJNS5_IJSE_iEEESO_iEEENS5_IJNS5_IJSE_NSA_ILi16384EEEEEENS5_IJSB_lEEElEEEEEEEEaNS5_IJlSB_lEEENS4_8TiledMMAINS4_8MMA_AtomIJNS4_22SM100_MMA_S8_SS_SPARSEIaaiLi128ELi64ELNS4_4UMMA5MajorE0ELS11_0ELNS10_8SaturateE0EEEEEENSH_ISC_NS5_IJNSA_ILi0EEES15_S15_EEEEENS5_IJNS4_10UnderscoreES18_S18_EEEEENS4_13SM90_TMA_LOADENS4_14ComposedLayoutINS4_7SwizzleILi2ELi4ELi3EEENS4_25smem_sparse_ptr_flag_bitsILi2ELi8EEENSH_INS5_IJNS5_IJSB_NSA_ILi8EEEEEENS5_IJSI_SF_EEEEEENS5_IJNS5_IJS15_SE_EEESL_EEEEEEEvNS4_8identityES1B_NS1C_INS1D_ILi3ELi4ELi3EEENS4_18smem_ptr_flag_bitsILi8EEENSH_INS5_IJS1H_SE_EEENS5_IJSE_SB_EEEEEEEvS1P_EENS_8epilogue10collective18CollectiveEpilogueINS1Y_23Sm100TmaWarpSpecializedILi4ELi2ELi16ELb1ELb0EEEJSG_NS5_IJNSH_ISE_SB_EENSH_INSA_ILi16EEESB_EEEEEiNS5_IJSB_llEEEiS27_NS1Y_6fusion15FusionCallbacksIS22_NS28_17LinearCombinationIiiiiLNS_15FloatRoundStyleE2EEESG_S26_JEEENS4_5SM1004TMEM4LOAD26SM100_TMEM_LOAD_32dp32b16xES1B_NS1C_INS1D_ILi2ELi5ELi2EEENS1R_ILi32EEENSH_INS5_IJNSA_ILi32EEENSA_ILi4EEEEEENS5_IJSB_S2K_EEEEEEENS4_39AutoVectorizingCopyWithAssumedAlignmentILi128EEENS4_14SM90_TMA_STOREES2P_S2R_S2R_EEEvvEEEEvNT_6ParamsE:
[----:B------:R-:W1:Y:S01]  /*0000*/  LDC R1, c[0x0][0x37c] ;  /* 0x0000df00ff017b82 */ /* 0x000e620000000800 */
[----:B------:R-:W2:Y:S01]  /*0010*/  S2R R72, SR_TID.X ;  /* 0x0000000000487919 */ /* 0x000ea20000002100 */
[----:B------:R-:W3:Y:S01]  /*0020*/  LDCU.64 UR4, c[0x0][0xa90] ;  /* 0x00015200ff0477ac */ /* 0x000ee20008000a00 */
[----:B------:R-:W-:Y:S02]  /*0030*/  PRMT R59, RZ, 0x7610, R59 ;  /* 0x00007610ff3b7816 */ /* 0x000fe4000000003b */
[----:B------:R-:W-:Y:S01]  /*0040*/  ELECT P4, URZ, PT ;  /* 0x0000000000ff782f */ /* 0x000fe20003880000 */
[----:B------:R-:W4:Y:S01]  /*0050*/  LDCU.64 UR38, c[0x0][0x358] ;  /* 0x00006b00ff2677ac */ /* 0x000f220008000a00 */
[----:B---3--:R-:W-:-:S04]  /*0060*/  UISETP.NE.U32.AND UP0, UPT, UR4, URZ, UPT ;  /* 0x000000ff0400728c */ /* 0x008fc8000bf05070 */
[----:B------:R-:W-:Y:S01]  /*0070*/  UISETP.NE.AND.EX UP0, UPT, UR5, URZ, UPT, UP0 ;  /* 0x000000ff0500728c */ /* 0x000fe2000bf05300 */
[----:B--2---:R-:W-:-:S05]  /*0080*/  SHF.R.U32.HI R63, RZ, 0x5, R72 ;  /* 0x00000005ff3f7819 */ /* 0x004fca0000011648 */
[----:B------:R-:W2:Y:S02]  /*0090*/  SHFL.IDX PT, R0, R63, RZ, 0x1f ;  /* 0x00001fff3f007589 */ /* 0x000ea400000e0000 */
[----:B--2---:R-:W-:Y:S01]  /*00a0*/  R2UR UR8, R0 ;  /* 0x00000000000872ca */ /* 0x004fe200000e0000 */
[----:B-1--4-:R-:W-:-:S14]  /*00b0*/  BRA.U UP0, `(.L_x_0) ;  /* 0x00000001002c7547 */ /* 0x012fdc000b800000 */
[----:B------:R-:W1:Y:S02]  /*00c0*/  LDCU.64 UR6, c[0x0][0xa88] ;  /* 0x00015100ff0677ac */ /* 0x000e640008000a00 */
[----:B-1----:R-:W-:-:S04]  /*00d0*/  UISETP.NE.U32.AND UP0, UPT, UR6, URZ, UPT ;  /* 0x000000ff0600728c */ /* 0x002fc8000bf05070 */
[----:B------:R-:W-:-:S09]  /*00e0*/  UISETP.NE.AND.EX UP0, UPT, UR7, URZ, UPT, UP0 ;  /* 0x000000ff0700728c */ /* 0x000fd2000bf05300 */
[----:B------:R-:W-:Y:S05]  /*00f0*/  BRA.U !UP0, `(.L_x_1) ;  /* 0x0000000108107547 */ /* 0x000fea000b800000 */
[----:B------:R-:W1:Y:S02]  /*0100*/  LDC.64 R34, c[0x0][0xa88] ;  /* 0x0002a200ff227b82 */ /* 0x000e640000000a00 */
[----:B-1----:R1:W5:Y:S01]  /*0110*/  LDG.E R34, desc[UR38][R34.64] ;  /* 0x0000002622227981 */ /* 0x002362000c1e1900 */
[----:B------:R-:W-:Y:S01]  /*0120*/  HFMA2 R59, -RZ, RZ, 0, 5.9604644775390625e-08 ;  /* 0x00000001ff3b7431 */ /* 0x000fe200000001ff */
[----:B------:R-:W-:Y:S05]  /*0130*/  BRA `(.L_x_0) ;  /* 0x00000000000c7947 */ /* 0x000fea0003800000 */
.L_x_1:
[----:B------:R-:W1:Y:S01]  /*0140*/  LDCU UR6, c[0x0][0xa80] ;  /* 0x00015000ff0677ac */ /* 0x000e620008000800 */
[----:B------:R-:W-:Y:S01]  /*0150*/  HFMA2 R59, -RZ, RZ, 0, 5.9604644775390625e-08 ;  /* 0x00000001ff3b7431 */ /* 0x000fe200000001ff */
[----:B-1----:R-:W-:-:S07]  /*0160*/  MOV R34, UR6 ;  /* 0x0000000600227c02 */ /* 0x002fce0008000f00 */
.L_x_0:
[----:B------:R-:W2:Y:S02]  /*0170*/  LDCU.64 UR6, c[0x0][0xab0] ;  /* 0x00015600ff0677ac */ /* 0x000ea40008000a00 */
[----:B--2---:R-:W-:-:S04]  /*0180*/  UISETP.NE.U32.AND UP0, UPT, UR6, URZ, UPT ;  /* 0x000000ff0600728c */ /* 0x004fc8000bf05070 */
[----:B------:R-:W-:-:S09]  /*0190*/  UISETP.NE.AND.EX UP0, UPT, UR7, URZ, UPT, UP0 ;  /* 0x000000ff0700728c */ /* 0x000fd2000bf05300 */
[----:B------:R-:W-:Y:S05]  /*01a0*/  BRA.U UP0, `(.L_x_2) ;  /* 0x0000000100247547 */ /* 0x000fea000b800000 */
[----:B------:R-:W2:Y:S02]  /*01b0*/  LDCU.64 UR6, c[0x0][0xaa8] ;  /* 0x00015500ff0677ac */ /* 0x000ea40008000a00 */
[----:B--2---:R-:W-:-:S04]  /*01c0*/  UISETP.NE.U32.AND UP0, UPT, UR6, URZ, UPT ;  /* 0x000000ff0600728c */ /* 0x004fc8000bf05070 */
[----:B------:R-:W-:-:S09]  /*01d0*/  UISETP.NE.AND.EX UP0, UPT, UR7, URZ, UPT, UP0 ;  /* 0x000000ff0700728c */ /* 0x000fd2000bf05300 */
[----:B------:R-:W-:Y:S05]  /*01e0*/  BRA.U !UP0, `(.L_x_3) ;  /* 0x00000001080c7547 */ /* 0x000fea000b800000 */
[----:B------:R-:W2:Y:S02]  /*01f0*/  LDC.64 R32, c[0x0][0xaa8] ;  /* 0x0002aa00ff207b82 */ /* 0x000ea40000000a00 */
[----:B--2---:R2:W5:Y:S01]  /*0200*/  LDG.E R32, desc[UR38][R32.64] ;  /* 0x0000002620207981 */ /* 0x004562000c1e1900 */
[----:B------:R-:W-:Y:S05]  /*0210*/  BRA `(.L_x_2) ;  /* 0x0000000000087947 */ /* 0x000fea0003800000 */
.L_x_3:
[----:B------:R-:W2:Y:S02]  /*0220*/  LDCU UR6, c[0x0][0xaa0] ;  /* 0x00015400ff0677ac */ /* 0x000ea40008000800 */
[----:B--2---:R-:W-:Y:S02]  /*0230*/  MOV R32, UR6 ;  /* 0x0000000600207c02 */ /* 0x004fe40008000f00 */
.L_x_2:
[----:B------:R-:W-:Y:S01]  /*0240*/  IMAD.U32 R0, RZ, RZ, UR8 ;  /* 0x00000008ff007e24 */ /* 0x000fe2000f8e00ff */
[----:B------:R-:W-:Y:S04]  /*0250*/  BSSY.RECONVERGENT B0, `(.L_x_4) ;  /* 0x000000f000007945 */ /* 0x000fe80003800200 */
[C---:B------:R-:W-:Y:S02]  /*0260*/  ISETP.NE.OR P1, PT, R0.reuse, 0x1, !P4 ;  /* 0x000000010000780c */ /* 0x040fe40006725670 */
[----:B------:R-:W-:-:S11]  /*0270*/  ISETP.NE.OR P0, PT, R0, 0x3, !P4 ;  /* 0x000000030000780c */ /* 0x000fd60006705670 */
[----:B------:R-:W-:Y:S05]  /*0280*/  @P1 BRA `(.L_x_5) ;  /* 0x00000000002c1947 */ /* 0x000fea0003800000 */
[----:B------:R-:W3:Y:S02]  /*0290*/  LDCU.64 UR6, c[0x0][0x348] ;  /* 0x00006900ff0677ac */ /* 0x000ee40008000a00 */
[----:B---3--:R-:W-:Y:S02]  /*02a0*/  UIADD3 UR12, UP2, UPT, UR6, 0x80, URZ ;  /* 0x00000080060c7890 */ /* 0x008fe4000ff5e0ff */
[----:B------:R-:W-:Y:S02]  /*02b0*/  UIADD3 UR10, UP1, UPT, UR6, 0x280, URZ ;  /* 0x00000280060a7890 */ /* 0x000fe4000ff3e0ff */
[----:B------:R-:W-:Y:S02]  /*02c0*/  UIADD3 UR6, UP0, UPT, UR6, 0x180, URZ ;  /* 0x0000018006067890 */ /* 0x000fe4000ff1e0ff */
[----:B------:R-:W-:Y:S02]  /*02d0*/  UIADD3.X UR13, UPT, UPT, URZ, UR7, URZ, UP2, !UPT ;  /* 0x00000007ff0d7290 */ /* 0x000fe400097fe4ff */
[----:B------:R-:W-:-:S02]  /*02e0*/  UIADD3.X UR11, UPT, UPT, URZ, UR7, URZ, UP1, !UPT ;  /* 0x00000007ff0b7290 */ /* 0x000fc40008ffe4ff */
[----:B------:R-:W-:-:S05]  /*02f0*/  UIADD3.X UR7, UPT, UPT, URZ, UR7, URZ, UP0, !UPT ;  /* 0x00000007ff077290 */ /* 0x000fca00087fe4ff */
[----:B------:R3:W-:Y:S02]  /*0300*/  UTMACCTL.PF [UR12] ;  /* 0x000000000c0079b9 */ /* 0x0007e40008040000 */
[----:B------:R3:W-:Y:S02]  /*0310*/  UTMACCTL.PF [UR10] ;  /* 0x000000000a0079b9 */ /* 0x0007e40008040000 */
[----:B------:R3:W-:Y:S02]  /*0320*/  UTMACCTL.PF [UR6] ;  /* 0x00000000060079b9 */ /* 0x0007e40008040000 */
[----:B---3--:R-:W-:Y:S01]  /*0330*/  NOP ;  /* 0x0000000000007918 */ /* 0x008fe20000000000 */
.L_x_5:
[----:B------:R-:W-:Y:S05]  /*0340*/  BSYNC.RECONVERGENT B0 ;  /* 0x0000000000007941 */ /* 0x000fea0003800200 */
.L_x_4:
[----:B------:R-:W-:Y:S04]  /*0350*/  BSSY.RECONVERGENT B0, `(.L_x_6) ;  /* 0x000000a000007945 */ /* 0x000fe80003800200 */
[----:B------:R-:W-:Y:S05]  /*0360*/  @P0 BRA `(.L_x_7) ;  /* 0x0000000000200947 */ /* 0x000fea0003800000 */
[----:B------:R-:W3:Y:S02]  /*0370*/  LDCU.64 UR6, c[0x0][0x348] ;  /* 0x00006900ff0677ac */ /* 0x000ee40008000a00 */
[----:B---3--:R-:W-:Y:S02]  /*0380*/  UIADD3 UR10, UP1, UPT, UR6, 0x780, URZ ;  /* 0x00000780060a7890 */ /* 0x008fe4000ff3e0ff */
[----:B------:R-:W-:Y:S02]  /*0390*/  UIADD3 UR6, UP0, UPT, UR6, 0x880, URZ ;  /* 0x0000088006067890 */ /* 0x000fe4000ff1e0ff */
[----:B------:R-:W-:Y:S02]  /*03a0*/  UIADD3.X UR11, UPT, UPT, URZ, UR7, URZ, UP1, !UPT ;  /* 0x00000007ff0b7290 */ /* 0x000fe40008ffe4ff */
[----:B------:R-:W-:-:S07]  /*03b0*/  UIADD3.X UR7, UPT, UPT, URZ, UR7, URZ, UP0, !UPT ;  /* 0x00000007ff077290 */ /* 0x000fce00087fe4ff */
[----:B------:R3:W-:Y:S02]  /*03c0*/  UTMACCTL.PF [UR10] ;  /* 0x000000000a0079b9 */ /* 0x0007e40008040000 */
[----:B------:R3:W-:Y:S02]  /*03d0*/  UTMACCTL.PF [UR6] ;  /* 0x00000000060079b9 */ /* 0x0007e40008040000 */
[----:B---3--:R-:W-:Y:S01]  /*03e0*/  NOP ;  /* 0x0000000000007918 */ /* 0x008fe20000000000 */
.L_x_7:
[----:B------:R-:W-:Y:S05]  /*03f0*/  BSYNC.RECONVERGENT B0 ;  /* 0x0000000000007941 */ /* 0x000fea0003800200 */
.L_x_6:
[----:B------:R-:W3:Y:S01]  /*0400*/  LDCU.64 UR6, c[0x0][0xa88] ;  /* 0x00015100ff0677ac */ /* 0x000ee20008000a00 */
[----:B------:R-:W-:Y:S02]  /*0410*/  UISETP.EQ.U32.AND UP1, UPT, UR4, URZ, UPT ;  /* 0x000000ff0400728c */ /* 0x000fe4000bf22070 */
[----:B------:R-:W-:Y:S02]  /*0420*/  UPLOP3.LUT UP2, UPT, UPT, UPT, UPT, 0x80, 0x8 ;  /* 0x000000000008789c */ /* 0x000fe40003f4f070 */
[----:B---3--:R-:W-:-:S04]  /*0430*/  UISETP.NE.U32.AND UP0, UPT, UR6, URZ, UPT ;  /* 0x000000ff0600728c */ /* 0x008fc8000bf05070 */
[----:B------:R-:W-:-:S04]  /*0440*/  UISETP.NE.AND.EX UP0, UPT, UR7, URZ, UPT, UP0 ;  /* 0x000000ff0700728c */ /* 0x000fc8000bf05300 */
[----:B------:R-:W-:-:S04]  /*0450*/  UISETP.EQ.OR.EX UP3, UPT, UR5, URZ, !UP0, UP1 ;  /* 0x000000ff0500728c */ /* 0x000fc8000c762710 */
[----:B------:R-:W-:-:S05]  /*0460*/  UP2UR UR50, UPR, URZ, 0x8 ;  /* 0x00000008ff327883 */ /* 0x000fca0008000000 */
[----:B------:R-:W-:Y:S07]  /*0470*/  BRA.U !UP3, `(.L_x_8) ;  /* 0x000000010b207547 */ /* 0x000fee000b800000 */
[----:B-----5:R-:W-:Y:S01]  /*0480*/  R2UR UR6, R34 ;  /* 0x00000000220672ca */ /* 0x020fe200000e0000 */
[----:B------:R-:W-:Y:S02]  /*0490*/  UISETP.NE.U32.AND UP1, UPT, UR4, URZ, UPT ;  /* 0x000000ff0400728c */ /* 0x000fe4000bf25070 */
[----:B------:R-:W-:Y:S02]  /*04a0*/  USEL UR4, URZ, 0xffffffff, UP0 ;  /* 0xffffffffff047887 */ /* 0x000fe40008000000 */
[----:B------:R-:W-:-:S08]  /*04b0*/  UISETP.NE.AND.EX UP1, UPT, UR5, URZ, UPT, UP1 ;  /* 0x000000ff0500728c */ /* 0x000fd0000bf25310 */
[----:B------:R-:W-:-:S04]  /*04c0*/  UISETP.NE.AND UP0, UPT, UR6, URZ, UPT ;  /* 0x000000ff0600728c */ /* 0x000fc8000bf05270 */
[----:B------:R-:W-:-:S04]  /*04d0*/  @!UP1 USEL UR4, URZ, 0xffffffff, UP0 ;  /* 0xffffffffff049887 */ /* 0x000fc80008000000 */
[----:B------:R-:W-:-:S04]  /*04e0*/  ULOP3.LUT UR4, UR4, 0x1, URZ, 0xc0, !UPT ;  /* 0x0000000104047892 */ /* 0x000fc8000f8ec0ff */
[----:B------:R-:W-:Y:S02]  /*04f0*/  UISETP.NE.U32.AND UP2, UPT, UR4, 0x1, UPT ;  /* 0x000000010400788c */ /* 0x000fe4000bf45070 */
.L_x_8:
[----:B------:R-:W3:Y:S02]  /*0500*/  SHFL.IDX PT, R2, R63, RZ, 0x1f ;  /* 0x00001fff3f027589 */ /* 0x000ee400000e0000 */
[----:B---3--:R-:W-:-:S13]  /*0510*/  ISETP.NE.AND P0, PT, R2, RZ, PT ;  /* 0x000000ff0200720c */ /* 0x008fda0003f05270 */
[----:B------:R-:W-:Y:S05]  /*0520*/  @P0 BRA `(.L_x_9) ;  /* 0x0000000000840947 */ /* 0x000fea0003800000 */
[----:B------:R-:W-:Y:S01]  /*0530*/  ELECT P0, URZ, PT ;  /* 0x0000000000ff782f */ /* 0x000fe20003800000 */
[----:B------:R-:W-:-:S12]  /*0540*/  BSSY.RECONVERGENT B0, `(.L_x_9) ;  /* 0x000001f000007945 */ /* 0x000fd80003800200 */
[----:B------:R-:W-:Y:S05]  /*0550*/  @!P0 BRA `(.L_x_10) ;  /* 0x0000000000748947 */ /* 0x000fea0003800000 */
[----:B------:R-:W3:Y:S01]  /*0560*/  S2UR UR5, SR_CgaCtaId ;  /* 0x00000000000579c3 */ /* 0x000ee20000008800 */
[----:B------:R-:W-:Y:S01]  /*0570*/  UMOV UR6, 0x400 ;  /* 0x0000040000067882 */ /* 0x000fe20000000000 */
[----:B------:R-:W-:Y:S01]  /*0580*/  UMOV UR4, 0x1 ;  /* 0x0000000100047882 */ /* 0x000fe20000000000 */
[----:B---3--:R-:W-:Y:S02]  /*0590*/  ULEA UR5, UR5, UR6, 0x18 ;  /* 0x0000000605057291 */ /* 0x008fe4000f8ec0ff */
[----:B------:R-:W-:-:S04]  /*05a0*/  UIADD3 UR6, UPT, UPT, -UR4, 0x100000, URZ ;  /* 0x0010000004067890 */ /* 0x000fc8000fffe1ff */
[----:B------:R-:W-:Y:S02]  /*05b0*/  USHF.L.U32 UR7, UR6, 0xb, URZ ;  /* 0x0000000b06077899 */ /* 0x000fe400080006ff */
[----:B------:R-:W-:Y:S01]  /*05c0*/  USHF.L.U32 UR6, UR6, 0x1, URZ ;  /* 0x0000000106067899 */ /* 0x000fe200080006ff */
[----:B------:R-:W3:Y:S11]  /*05d0*/  FENCE.VIEW.ASYNC.S ;  /* 0x00000000000073c6 */ /* 0x000ef60000000000 */
[----:B---3--:R3:W4:Y:S01]  /*05e0*/  SYNCS.EXCH.64 URZ, [UR5], UR6 ;  /* 0x0000000605ff75b2 */ /* 0x0087220008000100 */
[----:B------:R3:W1:Y:S01]  /*05f0*/  SYNCS.EXCH.64 URZ, [UR5+0x50], UR6 ;  /* 0x0000500605ff75b2 */ /* 0x0006620008000100 */
        /* <DEDUP_REMOVED lines=17> */
[----:B------:R3:W1:Y:S02]  /*0710*/  SYNCS.EXCH.64 URZ, [UR5+0x98], UR6 ;  /* 0x0000980605ff75b2 */ /* 0x0006640008000100 */
[----:B---3--:R-:W-:Y:S01]  /*0720*/  NOP ;  /* 0x0000000000007918 */ /* 0x008fe20000000000 */
.L_x_10:
[----:B------:R-:W-:Y:S05]  /*0730*/  BSYNC.RECONVERGENT B0 ;  /* 0x0000000000007941 */ /* 0x000fea0003800200 */
.L_x_9:
[----:B------:R-:W3:Y:S01]  /*0740*/  SHFL.IDX PT, R2, R63, RZ, 0x1f ;  /* 0x00001fff3f027589 */ /* 0x000ee200000e0000 */
[----:B------:R-:W-:Y:S01]  /*0750*/  NOP ;  /* 0x0000000000007918 */ /* 0x000fe20000000000 */
[----:B---3--:R-:W-:-:S13]  /*0760*/  ISETP.NE.AND P0, PT, R2, 0x1, PT ;  /* 0x000000010200780c */ /* 0x008fda0003f05270 */
[----:B------:R-:W-:Y:S05]  /*0770*/  @P0 BRA `(.L_x_11) ;  /* 0x0000000000580947 */ /* 0x000fea0003800000 */
[----:B------:R-:W3:Y:S01]  /*0780*/  S2UR UR6, SR_CgaCtaId ;  /* 0x00000000000679c3 */ /* 0x000ee20000008800 */
[----:B------:R-:W-:Y:S01]  /*0790*/  UMOV UR7, 0x400 ;  /* 0x0000040000077882 */ /* 0x000fe20000000000 */
[----:B------:R-:W-:Y:S01]  /*07a0*/  UMOV UR5, 0x20 ;  /* 0x0000002000057882 */ /* 0x000fe20000000000 */
[----:B------:R-:W-:Y:S01]  /*07b0*/  UMOV UR4, 0x80 ;  /* 0x0000008000047882 */ /* 0x000fe20000000000 */
[----:B------:R-:W-:-:S04]  /*07c0*/  UIADD3 UR10, UPT, UPT, -UR5, 0x100000, URZ ;  /* 0x00100000050a7890 */ /* 0x000fc8000fffe1ff */
[----:B------:R-:W-:Y:S02]  /*07d0*/  USHF.L.U32 UR11, UR10, 0xb, URZ ;  /* 0x0000000b0a0b7899 */ /* 0x000fe400080006ff */
[----:B------:R-:W-:Y:S02]  /*07e0*/  USHF.L.U32 UR10, UR10, 0x1, URZ ;  /* 0x000000010a0a7899 */ /* 0x000fe400080006ff */
[----:B------:R-:W-:-:S04]  /*07f0*/  UIADD3 UR4, UPT, UPT, -UR4, 0x100000, URZ ;  /* 0x0010000004047890 */ /* 0x000fc8000fffe1ff */
[----:B------:R-:W-:Y:S02]  /*0800*/  USHF.L.U32 UR5, UR4, 0xb, URZ ;  /* 0x0000000b04057899 */ /* 0x000fe400080006ff */
[----:B------:R-:W-:Y:S01]  /*0810*/  USHF.L.U32 UR4, UR4, 0x1, URZ ;  /* 0x0000000104047899 */ /* 0x000fe200080006ff */
[----:B------:R-:W-:Y:S01]  /*0820*/  ELECT P0, URZ, PT ;  /* 0x0000000000ff782f */ /* 0x000fe20003800000 */
[----:B---3--:R-:W-:Y:S01]  /*0830*/  ULEA UR6, UR6, UR7, 0x18 ;  /* 0x0000000706067291 */ /* 0x008fe2000f8ec0ff */
[----:B------:R-:W3:Y:S11]  /*0840*/  FENCE.VIEW.ASYNC.S ;  /* 0x00000000000073c6 */ /* 0x000ef60000000000 */
[----:B---3--:R3:W1:Y:S01]  /*0850*/  SYNCS.EXCH.64 URZ, [UR6+0xa0], UR10 ;  /* 0x0000a00a06ff75b2 */ /* 0x0086620008000100 */
[----:B------:R3:W1:Y:S01]  /*0860*/  SYNCS.EXCH.64 URZ, [UR6+0xc0], UR4 ;  /* 0x0000c00406ff75b2 */ /* 0x0006620008000100 */
[----:B------:R3:W1:Y:S01]  /*0870*/  SYNCS.EXCH.64 URZ, [UR6+0xa8], UR10 ;  /* 0x0000a80a06ff75b2 */ /* 0x0006620008000100 */
[----:B------:R3:W1:Y:S01]  /*0880*/  SYNCS.EXCH.64 URZ, [UR6+0xc8], UR4 ;  /* 0x0000c80406ff75b2 */ /* 0x0006620008000100 */
[----:B------:R3:W1:Y:S01]  /*0890*/  SYNCS.EXCH.64 URZ, [UR6+0xb0], UR10 ;  /* 0x0000b00a06ff75b2 */ /* 0x0006620008000100 */
[----:B------:R3:W1:Y:S01]  /*08a0*/  SYNCS.EXCH.64 URZ, [UR6+0xd0], UR4 ;  /* 0x0000d00406ff75b2 */ /* 0x0006620008000100 */
[----:B------:R3:W1:Y:S01]  /*08b0*/  SYNCS.EXCH.64 URZ, [UR6+0xb8], UR10 ;  /* 0x0000b80a06ff75b2 */ /* 0x0006620008000100 */
[----:B------:R3:W1:Y:S01]  /*08c0*/  SYNCS.EXCH.64 URZ, [UR6+0xd8], UR4 ;  /* 0x0000d80406ff75b2 */ /* 0x0006620008000100 */
[----:B------:R-:W-:Y:S01]  /*08d0*/  NOP ;  /* 0x0000000000007918 */ /* 0x000fe20000000000 */
.L_x_11:
[----:B------:R-:W2:Y:S01]  /*08e0*/  SHFL.IDX PT, R2, R63, RZ, 0x1f ;  /* 0x00001fff3f027589 */ /* 0x000ea200000e0000 */
[----:B------:R-:W-:Y:S01]  /*08f0*/  NOP ;  /* 0x0000000000007918 */ /* 0x000fe20000000000 */
[----:B--2---:R-:W-:-:S13]  /*0900*/  ISETP.NE.AND P0, PT, R2, 0x3, PT ;  /* 0x000000030200780c */ /* 0x004fda0003f05270 */
[----:B------:R-:W-:Y:S05]  /*0910*/  @P0 BRA `(.L_x_12) ;  /* 0x0000000000300947 */ /* 0x000fea0003800000 */
[----:B---3--:R-:W2:Y:S01]  /*0920*/  S2UR UR5, SR_CgaCtaId ;  /* 0x00000000000579c3 */ /* 0x008ea20000008800 */
[----:B------:R-:W-:Y:S01]  /*0930*/  UMOV UR6, 0x400 ;  /* 0x0000040000067882 */ /* 0x000fe20000000000 */
[----:B------:R-:W-:Y:S01]  /*0940*/  UMOV UR4, 0x20 ;  /* 0x0000002000047882 */ /* 0x000fe20000000000 */
[----:B------:R-:W-:Y:S01]  /*0950*/  ELECT P0, URZ, PT ;  /* 0x0000000000ff782f */ /* 0x000fe20003800000 */
[----:B--2---:R-:W-:Y:S02]  /*0960*/  ULEA UR5, UR5, UR6, 0x18 ;  /* 0x0000000605057291 */ /* 0x004fe4000f8ec0ff */
[----:B------:R-:W-:-:S04]  /*0970*/  UIADD3 UR6, UPT, UPT, -UR4, 0x100000, URZ ;  /* 0x0010000004067890 */ /* 0x000fc8000fffe1ff */
[----:B------:R-:W-:Y:S02]  /*0980*/  USHF.L.U32 UR7, UR6, 0xb, URZ ;  /* 0x0000000b06077899 */ /* 0x000fe400080006ff */
[----:B------:R-:W-:Y:S01]  /*0990*/  USHF.L.U32 UR6, UR6, 0x1, URZ ;  /* 0x0000000106067899 */ /* 0x000fe200080006ff */
[----:B------:R-:W2:Y:S11]  /*09a0*/  FENCE.VIEW.ASYNC.S ;  /* 0x00000000000073c6 */ /* 0x000eb60000000000 */
[----:B--2---:R2:W3:Y:S01]  /*09b0*/  SYNCS.EXCH.64 URZ, [UR5+0xe0], UR6 ;  /* 0x0000e00605ff75b2 */ /* 0x0044e20008000100 */
[----:B------:R2:W1:Y:S01]  /*09c0*/  SYNCS.EXCH.64 URZ, [UR5+0xe8], UR6 ;  /* 0x0000e80605ff75b2 */ /* 0x0004620008000100 */
[----:B------:R-:W-:Y:S01]  /*09d0*/  NOP ;  /* 0x0000000000007918 */ /* 0x000fe20000000000 */
.L_x_12:
[----:B------:R-:W4:Y:S01]  /*09e0*/  SHFL.IDX PT, R2, R63, RZ, 0x1f ;  /* 0x00001fff3f027589 */ /* 0x000f2200000e0000 */
[----:B------:R-:W-:Y:S01]  /*09f0*/  NOP ;  /* 0x0000000000007918 */ /* 0x000fe20000000000 */
[----:B----4-:R-:W-:-:S13]  /*0a00*/  ISETP.NE.AND P0, PT, R2, 0x4, PT ;  /* 0x000000040200780c */ /* 0x010fda0003f05270 */
[----:B------:R-:W-:Y:S05]  /*0a10*/  @P0 BRA `(.L_x_13) ;  /* 0x00000000004c0947 */ /* 0x000fea0003800000 */
[----:B--23--:R-:W2:Y:S01]  /*0a20*/  S2UR UR5, SR_CgaCtaId ;  /* 0x00000000000579c3 */ /* 0x00cea20000008800 */
[----:B------:R-:W-:Y:S01]  /*0a30*/  UMOV UR7, 0x100 ;  /* 0x0000010000077882 */ /* 0x000fe20000000000 */
[----:B------:R-:W-:Y:S01]  /*0a40*/  UMOV UR6, 0x400 ;  /* 0x0000040000067882 */ /* 0x000fe20000000000 */
[----:B------:R-:W-:Y:S01]  /*0a50*/  USEL UR7, UR7, 0xe0, UP2 ;  /* 0x000000e007077887 */ /* 0x000fe20009000000 */
[----:B------:R-:W-:Y:S01]  /*0a60*/  UMOV UR4, 0x1 ;  /* 0x0000000100047882 */ /* 0x000fe20000000000 */
[----:B------:R-:W-:Y:S01]  /*0a70*/  ELECT P0, URZ, PT ;  /* 0x0000000000ff782f */ /* 0x000fe20003800000 */
[----:B------:R-:W-:-:S04]  /*0a80*/  UIADD3 UR10, UPT, UPT, -UR4, 0x100000, URZ ;  /* 0x00100000040a7890 */ /* 0x000fc8000fffe1ff */
[----:B------:R-:W-:Y:S02]  /*0a90*/  USHF.L.U32 UR11, UR10, 0xb, URZ ;  /* 0x0000000b0a0b7899 */ /* 0x000fe400080006ff */
[----:B------:R-:W-:Y:S02]  /*0aa0*/  USHF.L.U32 UR10, UR10, 0x1, URZ ;  /* 0x000000010a0a7899 */ /* 0x000fe400080006ff */
[----:B--2---:R-:W-:Y:S02]  /*0ab0*/  ULEA UR5, UR5, UR6, 0x18 ;  /* 0x0000000605057291 */ /* 0x004fe4000f8ec0ff */
[----:B------:R-:W-:-:S04]  /*0ac0*/  UIADD3 UR6, UPT, UPT, -UR7, 0x100000, URZ ;  /* 0x0010000007067890 */ /* 0x000fc8000fffe1ff */
[----:B------:R-:W-:Y:S02]  /*0ad0*/  USHF.L.U32 UR7, UR6, 0xb, URZ ;  /* 0x0000000b06077899 */ /* 0x000fe400080006ff */
[----:B------:R-:W-:Y:S01]  /*0ae0*/  USHF.L.U32 UR6, UR6, 0x1, URZ ;  /* 0x0000000106067899 */ /* 0x000fe200080006ff */
[----:B------:R-:W2:Y:S03]  /*0af0*/  FENCE.VIEW.ASYNC.S ;  /* 0x00000000000073c6 */ /* 0x000ea60000000000 */
[----:B--2---:R4:W2:Y:S08]  /*0b00*/  SYNCS.EXCH.64 URZ, [UR5+0xf0], UR10 ;  /* 0x0000f00a05ff75b2 */ /* 0x0048b00008000100 */
[----:B------:R4:W3:Y:S01]  /*0b10*/  SYNCS.EXCH.64 URZ, [UR5+0x100], UR6 ;  /* 0x0001000605ff75b2 */ /* 0x0008e20008000100 */
[----:B------:R4:W1:Y:S01]  /*0b20*/  SYNCS.EXCH.64 URZ, [UR5+0xf8], UR10 ;  /* 0x0000f80a05ff75b2 */ /* 0x0008620008000100 */
[----:B------:R4:W1:Y:S02]  /*0b30*/  SYNCS.EXCH.64 URZ, [UR5+0x108], UR6 ;  /* 0x0001080605ff75b2 */ /* 0x0008640008000100 */
[----:B----4-:R-:W-:Y:S01]  /*0b40*/  NOP ;  /* 0x0000000000007918 */ /* 0x010fe20000000000 */
.L_x_13:
[----:B------:R-:W4:Y:S01]  /*0b50*/  SHFL.IDX PT, R2, R63, RZ, 0x1f ;  /* 0x00001fff3f027589 */ /* 0x000f2200000e0000 */
[----:B------:R-:W-:Y:S01]  /*0b60*/  NOP ;  /* 0x0000000000007918 */ /* 0x000fe20000000000 */
[----:B----4-:R-:W-:-:S13]  /*0b70*/  ISETP.NE.AND P0, PT, R2, 0x5, PT ;  /* 0x000000050200780c */ /* 0x010fda0003f05270 */
[----:B------:R-:W-:Y:S05]  /*0b80*/  @P0 BRA `(.L_x_14) ;  /* 0x0000000000480947 */ /* 0x000fea0003800000 */
[----:B--23--:R-:W2:Y:S01]  /*0b90*/  S2UR UR6, SR_CgaCtaId ;  /* 0x00000000000679c3 */ /* 0x00cea20000008800 */
        /* <DEDUP_REMOVED lines=10> */
[----:B--2---:R-:W-:Y:S01]  /*0c40*/  ULEA UR6, UR6, UR7, 0x18 ;  /* 0x0000000706067291 */ /* 0x004fe2000f8ec0ff */
[----:B------:R-:W2:Y:S11]  /*0c50*/  FENCE.VIEW.ASYNC.S ;  /* 0x00000000000073c6 */ /* 0x000eb60000000000 */
[----:B--2---:R4:W2:Y:S01]  /*0c60*/  SYNCS.EXCH.64 URZ, [UR6+0x110], UR10 ;  /* 0x0001100a06ff75b2 */ /* 0x0048a20008000100 */
[----:B------:R4:W3:Y:S01]  /*0c70*/  SYNCS.EXCH.64 URZ, [UR6+0x120], UR4 ;  /* 0x0001200406ff75b2 */ /* 0x0008e20008000100 */
[----:B------:R4:W1:Y:S01]  /*0c80*/  SYNCS.EXCH.64 URZ, [UR6+0x118], UR10 ;  /* 0x0001180a06ff75b2 */ /* 0x0008620008000100 */
[----:B------:R4:W1:Y:S02]  /*0c90*/  SYNCS.EXCH.64 URZ, [UR6+0x128], UR4 ;  /* 0x0001280406ff75b2 */ /* 0x0008640008000100 */
[----:B----4-:R-:W-:Y:S01]  /*0ca0*/  NOP ;  /* 0x0000000000007918 */ /* 0x010fe20000000000 */
.L_x_14:
[----:B------:R-:W4:Y:S01]  /*0cb0*/  SHFL.IDX PT, R2, R63, RZ, 0x1f ;  /* 0x00001fff3f027589 */ /* 0x000f2200000e0000 */
[----:B---3--:R-:W3:Y:S01]  /*0cc0*/  S2UR UR11, SR_CTAID.X ;  /* 0x00000000000b79c3 */ /* 0x008ee20000002500 */
[----:B------:R-:W-:Y:S01]  /*0cd0*/  NOP ;  /* 0x0000000000007918 */ /* 0x000fe20000000000 */
[----:B----4-:R-:W-:-:S13]  /*0ce0*/  ISETP.NE.AND P0, PT, R2, 0x3, PT ;  /* 0x000000030200780c */ /* 0x010fda0003f05270 */
[----:B---3--:R-:W-:Y:S05]  /*0cf0*/  @P0 BRA `(.L_x_15) ;  /* 0x0000000000380947 */ /* 0x008fea0003800000 */
[----:B--2---:R-:W2:Y:S01]  /*0d00*/  S2UR UR5, SR_CgaCtaId ;  /* 0x00000000000579c3 */ /* 0x004ea20000008800 */
        /* <DEDUP_REMOVED lines=8> */
[----:B--2---:R3:W4:Y:S01]  /*0d90*/  SYNCS.EXCH.64 URZ, [UR5+0x130], UR6 ;  /* 0x0001300605ff75b2 */ /* 0x0047220008000100 */
[----:B------:R3:W2:Y:S01]  /*0da0*/  SYNCS.EXCH.64 URZ, [UR5+0x140], UR6 ;  /* 0x0001400605ff75b2 */ /* 0x0006a20008000100 */
[----:B------:R3:W1:Y:S01]  /*0db0*/  SYNCS.EXCH.64 URZ, [UR5+0x138], UR6 ;  /* 0x0001380605ff75b2 */ /* 0x0006620008000100 */
[----:B------:R3:W1:Y:S02]  /*0dc0*/  SYNCS.EXCH.64 URZ, [UR5+0x148], UR6 ;  /* 0x0001480605ff75b2 */ /* 0x0006640008000100 */
[----:B---3--:R-:W-:Y:S01]  /*0dd0*/  NOP ;  /* 0x0000000000007918 */ /* 0x008fe20000000000 */
.L_x_15:
[----:B------:R-:W3:Y:S01]  /*0de0*/  S2UR UR4, SR_CTAID.Y ;  /* 0x00000000000479c3 */ /* 0x000ee20000002600 */
[----:B------:R-:W-:-:S05]  /*0df0*/  CS2R.32 R58, SR_CgaSize ;  /* 0x00000000003a7805 */ /* 0x000fca0000008a00 */
[----:B------:R-:W-:-:S05]  /*0e00*/  IMAD R58, R58, -0xa0, RZ ;  /* 0xffffff603a3a7824 */ /* 0x000fca00078e02ff */
[----:B--2---:R-:W-:-:S14]  /*0e10*/  R2UR UR5, R58 ;  /* 0x000000003a0572ca */ /* 0x004fdc00000e0000 */
[----:B------:R-:W2:Y:S01]  /*0e20*/  LDCU UR5, c[0x0][UR5+0x2b4] ;  /* 0x00005680050577ac */ /* 0x000ea20008000800 */
[----:B------:R-:W-:Y:S01]  /*0e30*/  I2FP.F32.U32 R5, UR11 ;  /* 0x0000000b00057c45 */ /* 0x000fe20008201000 */
[----:B------:R-:W-:Y:S01]  /*0e40*/  NOP ;  /* 0x0000000000007918 */ /* 0x000fe20000000000 */
[----:B------:R-:W-:-:S05]  /*0e50*/  CS2R.32 R58, SR_CgaSize ;  /* 0x00000000003a7805 */ /* 0x000fca0000008a00 */
[----:B------:R-:W-:-:S05]  /*0e60*/  IMAD R58, R58, -0xa0, RZ ;  /* 0xffffff603a3a7824 */ /* 0x000fca00078e02ff */
[----:B------:R-:W-:-:S14]  /*0e70*/  R2UR UR6, R58 ;  /* 0x000000003a0672ca */ /* 0x000fdc00000e0000 */
[----:B------:R-:W4:Y:S01]  /*0e80*/  LDCU UR6, c[0x0][UR6+0x2b0] ;  /* 0x00005600060677ac */ /* 0x000f220008000800 */
[----:B------:R-:W1:Y:S01]  /*0e90*/  LDC R10, c[0x0][0xd24] ;  /* 0x00034900ff0a7b82 */ /* 0x000e620000000800 */
[----:B------:R-:W-:-:S05]  /*0ea0*/  CS2R.32 R2, SR_CgaSize ;  /* 0x0000000000027805 */ /* 0x000fca0000008a00 */
[----:B------:R-:W-:-:S06]  /*0eb0*/  IMAD R2, R2, -0xa0, RZ ;  /* 0xffffff6002027824 */ /* 0x000fcc00078e02ff */
[----:B------:R-:W1:Y:S01]  /*0ec0*/  LDC R2, c[0x0][R2+0x2a4] ;  /* 0x0000a90002027b82 */ /* 0x000e620000000800 */
[----:B----4-:R-:W-:Y:S01]  /*0ed0*/  FMUL R5, R5, UR6 ;  /* 0x0000000605057c20 */ /* 0x010fe20008400000 */
[----:B---3--:R-:W-:Y:S02]  /*0ee0*/  I2FP.F32.U32 R4, UR4 ;  /* 0x0000000400047c45 */ /* 0x008fe40008201000 */
[----:B------:R-:W-:-:S05]  /*0ef0*/  CS2R.32 R3, SR_CgaSize ;  /* 0x0000000000037805 */ /* 0x000fca0000008a00 */
[----:B------:R-:W-:-:S06]  /*0f00*/  IMAD R3, R3, -0xa0, RZ ;  /* 0xffffff6003037824 */ /* 0x000fcc00078e02ff */
[----:B------:R-:W3:Y:S01]  /*0f10*/  LDC R3, c[0x0][R3+0x2a0] ;  /* 0x0000a80003037b82 */ /* 0x000ee20000000800 */
[----:B------:R-:W-:Y:S01]  /*0f20*/  MOV R33, UR4 ;  /* 0x0000000400217c02 */ /* 0x000fe20008000f00 */
[----:B------:R-:W4:Y:S01]  /*0f30*/  F2I.U32.TRUNC.NTZ R58, R5 ;  /* 0x00000005003a7305 */ /* 0x000f22000020f000 */
[----:B--2---:R-:W-:-:S05]  /*0f40*/  FMUL R4, R4, UR5 ;  /* 0x0000000504047c20 */ /* 0x004fca0008400000 */
[----:B-1----:R-:W-:Y:S01]  /*0f50*/  BAR.SYNC.DEFER_BLOCKING 0x0 ;  /* 0x0000000000007b1d */ /* 0x002fe20000010000 */
[----:B------:R-:W-:-:S05]  /*0f60*/  ISETP.GE.AND P0, PT, R10, 0x1, PT ;  /* 0x000000010a00780c */ /* 0x000fca0003f06270 */
[----:B------:R-:W1:Y:S02]  /*0f70*/  F2I.U32.TRUNC.NTZ R51, R4 ;  /* 0x0000000400337305 */ /* 0x000e64000020f000 */
[----:B------:R-:W2:Y:S01]  /*0f80*/  S2UR UR36, SR_CTAID.Z ;  /* 0x00000000002479c3 */ /* 0x000ea20000002700 */
[----:B----4-:R-:W-:-:S05]  /*0f90*/  IADD3 R58, PT, PT, -R58, RZ, RZ ;  /* 0x000000ff3a3a7210 */ /* 0x010fca0007ffe1ff */
[----:B---3--:R-:W-:Y:S01]  /*0fa0*/  IMAD R58, R3, R58, UR11 ;  /* 0x0000000b033a7e24 */ /* 0x008fe2000f8e023a */
[----:B-1----:R-:W-:-:S05]  /*0fb0*/  IADD3 R51, PT, PT, -R51, RZ, RZ ;  /* 0x000000ff33337210 */ /* 0x002fca0007ffe1ff */
[----:B------:R-:W-:Y:S01]  /*0fc0*/  IMAD R51, R2, R51, UR4 ;  /* 0x0000000402337e24 */ /* 0x000fe2000f8e0233 */
[----:B--2---:R-:W-:Y:S06]  /*0fd0*/  @!P0 BRA `(.L_x_16) ;  /* 0x0000000000c08947 */ /* 0x004fec0003800000 */
[----:B------:R-:W1:Y:S01]  /*0fe0*/  LDC.64 R4, c[0x0][0xd18] ;  /* 0x00034600ff047b82 */ /* 0x000e620000000a00 */
[----:B------:R-:W-:-:S07]  /*0ff0*/  ISETP.NE.AND P0, PT, R10, 0x1, PT ;  /* 0x000000010a00780c */ /* 0x000fce0003f05270 */
[----:B------:R-:W2:Y:S08]  /*1000*/  LDC R9, c[0x0][0xd0c] ;  /* 0x00034300ff097b82 */ /* 0x000eb00000000800 */
[----:B------:R-:W3:Y:S08]  /*1010*/  LDC R13, c[0x0][0x370] ;  /* 0x0000dc00ff0d7b82 */ /* 0x000ef00000000800 */
[----:B------:R-:W4:Y:S01]  /*1020*/  LDC R11, c[0x0][0x374] ;  /* 0x0000dd00ff0b7b82 */ /* 0x000f220000000800 */
[----:B-1----:R-:W-:-:S07]  /*1030*/  ISETP.NE.AND P1, PT, R4, 0x1, PT ;  /* 0x000000010400780c */ /* 0x002fce0003f25270 */
[----:B------:R-:W3:Y:S01]  /*1040*/  LDC.64 R6, c[0x0][0xd10] ;  /* 0x00034400ff067b82 */ /* 0x000ee20000000a00 */
[----:B--2---:R-:W-:-:S07]  /*1050*/  ISETP.NE.AND P2, PT, R9, 0x1, PT ;  /* 0x000000010900780c */ /* 0x004fce0003f45270 */
[----:B------:R-:W1:Y:S08]  /*1060*/  LDC R8, c[0x0][0xd20] ;  /* 0x00034800ff087b82 */ /* 0x000e700000000800 */
[----:B------:R-:W2:Y:S01]  /*1070*/  LDC.64 R2, c[0x0][0xd28] ;  /* 0x00034a00ff027b82 */ /* 0x000ea20000000a00 */
[----:B----4-:R-:W-:-:S04]  /*1080*/  IMAD.HI.U32 R15, R11, R5, RZ ;  /* 0x000000050b0f7227 */ /* 0x010fc800078e00ff */
[----:B------:R-:W-:-:S04]  /*1090*/  IMAD.HI.U32 R5, R33, R5, RZ ;  /* 0x0000000521057227 */ /* 0x000fc800078e00ff */
[----:B---3--:R-:W-:-:S04]  /*10a0*/  IMAD.HI.U32 R12, R13, R6, RZ ;  /* 0x000000060d0c7227 */ /* 0x008fc800078e00ff */
[----:B------:R-:W-:Y:S01]  /*10b0*/  IMAD.HI.U32 R6, R6, UR11, RZ ;  /* 0x0000000b06067c27 */ /* 0x000fe2000f8e00ff */
[-C--:B------:R-:W-:Y:S02]  /*10c0*/  @P2 SHF.R.U32.HI R13, RZ, R7.reuse, R12 ;  /* 0x00000007ff0d2219 */ /* 0x080fe4000001160c */
[-C--:B-1----:R-:W-:Y:S02]  /*10d0*/  @P1 SHF.R.U32.HI R11, RZ, R8.reuse, R15 ;  /* 0x00000008ff0b1219 */ /* 0x082fe4000001160f */
[----:B------:R-:W-:Y:S01]  /*10e0*/  SHF.R.U32.HI R8, RZ, R8, R5 ;  /* 0x00000008ff087219 */ /* 0x000fe20000011605 */
[----:B------:R-:W-:Y:S01]  /*10f0*/  IMAD.U32 R5, RZ, RZ, UR11 ;  /* 0x0000000bff057e24 */ /* 0x000fe2000f8e00ff */
[----:B------:R-:W-:Y:S02]  /*1100*/  SHF.R.U32.HI R6, RZ, R7, R6 ;  /* 0x00000007ff067219 */ /* 0x000fe40000011606 */
[----:B------:R-:W-:Y:S01]  /*1110*/  SEL R7, R33, R8, !P1 ;  /* 0x0000000821077207 */ /* 0x000fe20004800000 */
[----:B--2---:R-:W-:Y:S01]  /*1120*/  IMAD.HI.U32 R12, R11, R2, RZ ;  /* 0x000000020b0c7227 */ /* 0x004fe200078e00ff */
[----:B------:R-:W-:-:S03]  /*1130*/  SEL R5, R5, R6, !P2 ;  /* 0x0000000605057207 */ /* 0x000fc60005000000 */
[----:B------:R-:W-:Y:S01]  /*1140*/  IMAD.HI.U32 R14, R13, R2, RZ ;  /* 0x000000020d0e7227 */ /* 0x000fe200078e00ff */
[----:B------:R-:W-:-:S04]  /*1150*/  @P0 SHF.R.U32.HI R11, RZ, R3, R12 ;  /* 0x00000003ff0b0219 */ /* 0x000fc8000001160c */
[----:B------:R-:W-:Y:S01]  /*1160*/  @P0 SHF.R.U32.HI R13, RZ, R3, R14 ;  /* 0x00000003ff0d0219 */ /* 0x000fe2000001160e */
[----:B------:R-:W-:-:S04]  /*1170*/  IMAD R11, R11, R10, RZ ;  /* 0x0000000a0b0b7224 */ /* 0x000fc800078e02ff */
[----:B------:R-:W-:Y:S01]  /*1180*/  IMAD R6, R13, R10, RZ ;  /* 0x0000000a0d067224 */ /* 0x000fe200078e02ff */
[----:B------:R-:W-:-:S04]  /*1190*/  ISETP.GE.AND P1, PT, R7, R11, PT ;  /* 0x0000000b0700720c */ /* 0x000fc80003f26270 */
[----:B------:R-:W-:Y:S01]  /*11a0*/  ISETP.GE.OR P1, PT, R5, R6, P1 ;  /* 0x000000060500720c */ /* 0x000fe20000f26670 */
[----:B------:R-:W-:-:S05]  /*11b0*/  IMAD.HI.U32 R6, R7, R2, RZ ;  /* 0x0000000207067227 */ /* 0x000fca00078e00ff */
[----:B------:R-:W-:-:S04]  /*11c0*/  SHF.R.U32.HI R6, RZ, R3, R6 ;  /* 0x00000003ff067219 */ /* 0x000fc80000011606 */
[----:B------:R-:W-:-:S03]  /*11d0*/  SEL R6, R7, R6, !P0 ;  /* 0x0000000607067207 */ /* 0x000fc60004000000 */
[----:B------:R-:W-:-:S04]  /*11e0*/  @!P1 IMAD.HI.U32 R8, R5, R2, RZ ;  /* 0x0000000205089227 */ /* 0x000fc800078e00ff */
[----:B------:R-:W-:Y:S01]  /*11f0*/  IMAD.MOV R2, RZ, RZ, -R6 ;  /* 0x000000ffff027224 */ /* 0x000fe200078e0a06 */
[----:B------:R-:W-:-:S03]  /*1200*/  @!P1 SHF.R.U32.HI R8, RZ, R3, R8 ;  /* 0x00000003ff089219 */ /* 0x000fc60000011608 */
[----:B------:R-:W-:Y:S01]  /*1210*/  IMAD R2, R10, R2, R7 ;  /* 0x000000020a027224 */ /* 0x000fe200078e0207 */
[----:B------:R-:W-:Y:S01]  /*1220*/  @!P1 SEL R3, R5, R8, !P0 ;  /* 0x0000000805039207 */ /* 0x000fe20004000000 */
[----:B------:R-:W-:-:S03]  /*1230*/  IMAD.MOV R8, RZ, RZ, -R5 ;  /* 0x000000ffff087224 */ /* 0x000fc600078e0a05 */
[----:B------:R-:W-:Y:S01]  /*1240*/  @!P1 IADD3 R6, PT, PT, R6, -R3, RZ ;  /* 0x8000000306069210 */ /* 0x000fe20007ffe0ff */
[----:B------:R-:W-:Y:S01]  /*1250*/  @!P1 IMAD R3, R2, R13, R3 ;  /* 0x0000000d02039224 */ /* 0x000fe200078e0203 */
[----:B------:R-:W-:Y:S01]  /*1260*/  IADD3 R2, PT, PT, -R7, RZ, RZ ;  /* 0x000000ff07027210 */ /* 0x000fe20007ffe1ff */
[----:B------:R-:W-:Y:S02]  /*1270*/  IMAD R8, R9, R8, UR11 ;  /* 0x0000000b09087e24 */ /* 0x000fe4000f8e0208 */
[----:B------:R-:W-:Y:S01]  /*1280*/  @!P1 IMAD R7, R6, R10, R5 ;  /* 0x0000000a06079224 */ /* 0x000fe200078e0205 */
[----:B------:R-:W-:Y:S01]  /*1290*/  @!P1 MOV R5, R3 ;  /* 0x0000000300059202 */ /* 0x000fe20000000f00 */
[----:B------:R-:W-:-:S04]  /*12a0*/  IMAD R2, R4, R2, R33 ;  /* 0x0000000204027224 */ /* 0x000fc800078e0221 */
[----:B------:R-:W-:Y:S02]  /*12b0*/  IMAD R8, R5, R9, R8 ;  /* 0x0000000905087224 */ /* 0x000fe400078e0208 */
[----:B------:R-:W-:-:S03]  /*12c0*/  IMAD R33, R7, R4, R2 ;  /* 0x0000000407217224 */ /* 0x000fc600078e0202 */
[----:B------:R-:W-:Y:S02]  /*12d0*/  R2UR UR11, R8 ;  /* 0x00000000080b72ca */ /* 0x000fe400000e0000 */
.L_x_16:
[----:B------:R-:W1:Y:S02]  /*12e0*/  LDCU UR4, c[0x0][0xd30] ;  /* 0x0001a600ff0477ac */ /* 0x000e640008000800 */
[----:B-1----:R-:W-:-:S09]  /*12f0*/  UISETP.NE.AND UP0, UPT, UR4, 0x1, UPT ;  /* 0x000000010400788c */ /* 0x002fd2000bf05270 */
[----:B------:R-:W-:Y:S05]  /*1300*/  BRA.U UP0, `(.L_x_17) ;  /* 0x0000000100487547 */ /* 0x000fea000b800000 */
[----:B------:R-:W1:Y:S08]  /*1310*/  LDC.64 R2, c[0x0][0xd18] ;  /* 0x00034600ff027b82 */ /* 0x000e700000000a00 */
[----:B------:R-:W2:Y:S08]  /*1320*/  LDC.64 R4, c[0x0][0xd10] ;  /* 0x00034400ff047b82 */ /* 0x000eb00000000a00 */
[----:B------:R-:W3:Y:S08]  /*1330*/  LDC R6, c[0x0][0xd20] ;  /* 0x00034800ff067b82 */ /* 0x000ef00000000800 */
[----:B------:R-:W4:Y:S01]  /*1340*/  LDC R7, c[0x0][0xd0c] ;  /* 0x00034300ff077b82 */ /* 0x000f220000000800 */
[----:B-1----:R-:W-:Y:S01]  /*1350*/  IMAD.HI.U32 R3, R33, R3, RZ ;  /* 0x0000000321037227 */ /* 0x002fe200078e00ff */
[----:B------:R-:W-:-:S03]  /*1360*/  ISETP.NE.AND P0, PT, R2, 0x1, PT ;  /* 0x000000010200780c */ /* 0x000fc60003f05270 */
[----:B--2---:R-:W-:-:S05]  /*1370*/  IMAD.HI.U32 R4, R4, UR11, RZ ;  /* 0x0000000b04047c27 */ /* 0x004fca000f8e00ff */
[----:B------:R-:W-:Y:S02]  /*1380*/  SHF.R.U32.HI R4, RZ, R5, R4 ;  /* 0x00000005ff047219 */ /* 0x000fe40000011604 */
[----:B---3--:R-:W-:Y:S01]  /*1390*/  SHF.R.U32.HI R6, RZ, R6, R3 ;  /* 0x00000006ff067219 */ /* 0x008fe20000011603 */
[----:B------:R-:W-:-:S03]  /*13a0*/  IMAD.U32 R3, RZ, RZ, UR11 ;  /* 0x0000000bff037e24 */ /* 0x000fc6000f8e00ff */
[----:B------:R-:W-:Y:S02]  /*13b0*/  SEL R6, R33, R6, !P0 ;  /* 0x0000000621067207 */ /* 0x000fe40004000000 */
[----:B----4-:R-:W-:-:S04]  /*13c0*/  ISETP.NE.AND P1, PT, R7, 0x1, PT ;  /* 0x000000010700780c */ /* 0x010fc80003f25270 */
[----:B------:R-:W-:-:S05]  /*13d0*/  SEL R3, R3, R4, !P1 ;  /* 0x0000000403037207 */ /* 0x000fca0004800000 */
[----:B------:R-:W-:Y:S02]  /*13e0*/  IMAD.IADD R4, R6, 0x1, -R3 ;  /* 0x0000000106047824 */ /* 0x000fe400078e0a03 */
[----:B------:R-:W-:Y:S02]  /*13f0*/  IMAD.IADD R3, R3, 0x1, -R6 ;  /* 0x0000000103037824 */ /* 0x000fe400078e0a06 */
[----:B------:R-:W-:Y:S02]  /*1400*/  IMAD R4, R4, R7, UR11 ;  /* 0x0000000b04047e24 */ /* 0x000fe4000f8e0207 */
[----:B------:R-:W-:-:S03]  /*1410*/  IMAD R33, R3, R2, R33 ;  /* 0x0000000203217224 */ /* 0x000fc600078e0221 */
[----:B------:R-:W-:-:S15]  /*1420*/  R2UR UR11, R4 ;  /* 0x00000000040b72ca */ /* 0x000fde00000e0000 */
.L_x_17:
[----:B------:R-:W1:Y:S01]  /*1430*/  LDCU UR5, c[0x0][0x38c] ;  /* 0x00007180ff0577ac */ /* 0x000e620008000800 */
[----:B------:R-:W2:Y:S08]  /*1440*/  S2UR UR37, SR_CgaCtaId ;  /* 0x00000000002579c3 */ /* 0x000eb00000008800 */
[----:B------:R-:W-:Y:S01]  /*1450*/  BAR.SYNC.DEFER_BLOCKING 0x0 ;  /* 0x0000000000007b1d */ /* 0x000fe20000010000 */
[----:B------:R-:W-:Y:S01]  /*1460*/  ISETP.NE.OR P4, PT, R0, 0x2, !P4 ;  /* 0x000000020000780c */ /* 0x000fe20006785670 */
[----:B------:R-:W-:Y:S01]  /*1470*/  UISETP.NE.AND UP1, UPT, UR8, 0x2, UPT ;  /* 0x000000020800788c */ /* 0x000fe2000bf25270 */
[----:B------:R-:W-:Y:S01]  /*1480*/  LOP3.LUT R4, R72, 0x1f, RZ, 0xc0, !PT ;  /* 0x0000001f48047812 */ /* 0x000fe200078ec0ff */
[----:B------:R-:W-:-:S04]  /*1490*/  UISETP.EQ.AND UP0, UPT, UR8, 0x3, UP2 ;  /* 0x000000030800788c */ /* 0x000fc80009702270 */
[----:B------:R-:W3:Y:S01]  /*14a0*/  LDC R2, c[0x0][0xd24] ;  /* 0x00034900ff027b82 */ /* 0x000ee20000000800 */
[----:B-1----:R-:W-:-:S04]  /*14b0*/  UIADD3 UR5, UPT, UPT, UR5, 0x7f, URZ ;  /* 0x0000007f05057890 */ /* 0x002fc8000fffe0ff */
[----:B------:R-:W-:-:S04]  /*14c0*/  USHF.R.S32.HI UR4, URZ, 0x1f, UR5 ;  /* 0x0000001fff047899 */ /* 0x000fc80008011405 */
[----:B------:R-:W-:-:S04]  /*14d0*/  ULEA.HI UR4, UR4, UR5, URZ, 0x7 ;  /* 0x0000000504047291 */ /* 0x000fc8000f8f38ff */
[----:B------:R-:W-:Y:S01]  /*14e0*/  USHF.R.S32.HI UR14, URZ, 0x7, UR4 ;  /* 0x00000007ff0e7899 */ /* 0x000fe20008011404 */
[----:B--2---:R-:W-:Y:S11]  /*14f0*/  BRA.U UP1, `(.L_x_18) ;  /* 0x00000011014c7547 */ /* 0x004ff6000b800000 */
[----:B------:R-:W1:Y:S01]  /*1500*/  LDC R3, c[0x0][0x370] ;  /* 0x0000dc00ff037b82 */ /* 0x000e620000000800 */
[----:B------:R-:W-:Y:S01]  /*1510*/  PLOP3.LUT P1, PT, PT, PT, UP2, 0x80, 0x8 ;  /* 0x000000000008781c */ /* 0x000fe20003f2f028 */
[----:B------:R-:W-:Y:S01]  /*1520*/  UISETP.LT.AND UP0, UPT, UR14, 0x1, UPT ;  /* 0x000000010e00788c */ /* 0x000fe2000bf01270 */
[----:B------:R-:W-:Y:S01]  /*1530*/  IMAD.MOV.U32 R16, RZ, RZ, 0x1 ;  /* 0x00000001ff107424 */ /* 0x000fe200078e00ff */
[----:B------:R-:W-:Y:S02]  /*1540*/  CS2R R14, SRZ ;  /* 0x00000000000e7805 */ /* 0x000fe4000001ff00 */
[----:B------:R-:W-:Y:S01]  /*1550*/  PLOP3.LUT P1, PT, P1, PT, PT, 0x8, 0x80 ;  /* 0x000000000080781c */ /* 0x000fe20000f2e170 */
[----:B------:R-:W-:Y:S01]  /*1560*/  IMAD.MOV.U32 R13, RZ, RZ, RZ ;  /* 0x000000ffff0d7224 */ /* 0x000fe200078e00ff */
[----:B------:R-:W2:Y:S01]  /*1570*/  LDCU.64 UR30, c[0x0][0x348] ;  /* 0x00006900ff1e77ac */ /* 0x000ea20008000a00 */
[----:B------:R-:W4:Y:S01]  /*1580*/  S2UR UR4, SR_CgaCtaId ;  /* 0x00000000000479c3 */ /* 0x000f220000008800 */
[----:B------:R-:W-:Y:S01]  /*1590*/  IMAD.MOV.U32 R12, RZ, RZ, 0x1 ;  /* 0x00000001ff0c7424 */ /* 0x000fe200078e00ff */
[----:B------:R-:W-:Y:S01]  /*15a0*/  USEL UR14, UR14, 0x1, !UP0 ;  /* 0x000000010e0e7887 */ /* 0x000fe2000c000000 */
[----:B------:R-:W-:Y:S01]  /*15b0*/  UMOV UR7, URZ ;  /* 0x000000ff00077c82 */ /* 0x000fe20008000000 */
[----:B------:R-:W-:-:S04]  /*15c0*/  UMOV UR6, 0x400 ;  /* 0x0000040000067882 */ /* 0x000fc80000000000 */
[----:B------:R-:W1:Y:S06]  /*15d0*/  LDC R0, c[0x0][0x374] ;  /* 0x0000dd00ff007b82 */ /* 0x000e6c0000000800 */
.L_x_28:
[----:B------:R-:W-:-:S03]  /*15e0*/  UISETP.NE.AND UP0, UPT, UR37, URZ, UPT ;  /* 0x000000ff2500728c */ /* 0x000fc6000bf05270 */
[----:B----4-:R-:W-:Y:S02]  /*15f0*/  UMOV UR37, UR4 ;  /* 0x0000000400257c82 */ /* 0x010fe40008000000 */
[----:B------:R-:W-:-:S04]  /*1600*/  ULEA UR5, UR37, UR6, 0x18 ;  /* 0x0000000625057291 */ /* 0x000fc8000f8ec0ff */
[----:B------:R-:W-:Y:S08]  /*1610*/  BRA.U UP0, `(.L_x_19) ;  /* 0x0000000100347547 */ /* 0x000ff0000b800000 */
[----:B------:R-:W4:Y:S01]  /*1620*/  S2R R4, SR_CgaCtaId ;  /* 0x0000000000047919 */ /* 0x000f220000008800 */
[----:B------:R-:W-:-:S04]  /*1630*/  MOV R5, 0x400 ;  /* 0x0000040000057802 */ /* 0x000fc80000000f00 */
[----:B----4-:R-:W-:Y:S02]  /*1640*/  LEA R4, R4, R5, 0x18 ;  /* 0x0000000504047211 */ /* 0x010fe400078ec0ff */
[----:B------:R-:W-:-:S03]  /*1650*/  SHF.L.U32 R5, R12, 0x1f, RZ ;  /* 0x0000001f0c057819 */ /* 0x000fc600000006ff */
[----:B------:R-:W-:-:S04]  /*1660*/  IMAD R4, R13, 0x8, R4 ;  /* 0x000000080d047824 */ /* 0x000fc800078e0204 */
[----:B------:R-:W4:Y:S02]  /*1670*/  SYNCS.PHASECHK.TRANS64.TRYWAIT P0, [R4+URZ+0x140], R5 ;  /* 0x00014005040075a7 */ /* 0x000f2400080011ff */
[----:B----4-:R-:W-:Y:S05]  /*1680*/  @!P0 BRA `(.L_x_20) ;  /* 0x0000007000108947 */ /* 0x010fea0003800000 */
.L_x_128:
[----:B------:R1:W-:Y:S01]  /*1690*/  SYNCS.ARRIVE.TRANS64.A1T0 RZ, [R4+URZ+0x130], RZ ;  /* 0x000130ff04ff79a7 */ /* 0x0003e200081000ff */
[----:B------:R-:W-:-:S05]  /*16a0*/  VIADD R13, R13, 0x1 ;  /* 0x000000010d0d7836 */ /* 0x000fca0000000000 */
[----:B------:R-:W-:-:S04]  /*16b0*/  ISETP.NE.AND P0, PT, R13, 0x2, PT ;  /* 0x000000020d00780c */ /* 0x000fc80003f05270 */
[----:B----4-:R-:W-:Y:S02]  /*16c0*/  SEL R5, RZ, 0x1, P0 ;  /* 0x00000001ff057807 */ /* 0x010fe40000000000 */
[----:B------:R-:W-:Y:S02]  /*16d0*/  SEL R13, R13, RZ, P0 ;  /* 0x000000ff0d0d7207 */ /* 0x000fe40000000000 */
[----:B------:R-:W-:-:S07]  /*16e0*/  LOP3.LUT R12, R12, R5, RZ, 0x3c, !PT ;  /* 0x000000050c0c7212 */ /* 0x000fce00078e3cff */
.L_x_19:
[----:B------:R-:W-:Y:S01]  /*16f0*/  ULEA UR8, UR7, UR5, 0x3 ;  /* 0x0000000507087291 */ /* 0x000fe2000f8e18ff */
[----:B-1----:R-:W-:-:S08]  /*1700*/  SHF.L.U32 R4, R16, 0x1f, RZ ;  /* 0x0000001f10047819 */ /* 0x002fd000000006ff */
[----:B------:R1:W4:Y:S02]  /*1710*/  SYNCS.PHASECHK.TRANS64.TRYWAIT P0, [UR8+0x50], R4 ;  /* 0x00005004ff0075a7 */ /* 0x0003240008001108 */
[----:B------:R-:W2:Y:S02]  /*1720*/  LDCU UR8, c[0x0][0x38c] ;  /* 0x00007180ff0877ac */ /* 0x000ea40008000800 */
[----:B--2---:R-:W-:-:S09]  /*1730*/  UISETP.GE.AND UP0, UPT, UR8, 0x1, UPT ;  /* 0x000000010800788c */ /* 0x004fd2000bf06270 */
[----:B-1----:R-:W-:Y:S05]  /*1740*/  BRA.U !UP0, `(.L_x_21) ;  /* 0x0000000108bc7547 */ /* 0x002fea000b800000 */
[----:B------:R-:W-:Y:S01]  /*1750*/  R2UR UR19, R33 ;  /* 0x00000000211372ca */ /* 0x000fe200000e0000 */
[----:B------:R-:W-:Y:S01]  /*1760*/  UIADD3 UR28, UP2, UPT, UR30, 0x80, URZ ;  /* 0x000000801e1c7890 */ /* 0x000fe2000ff5e0ff */
[----:B------:R-:W-:Y:S01]  /*1770*/  @!P4 MOV R5, 0x4800 ;  /* 0x000048000005c802 */ /* 0x000fe20000000f00 */
[----:B------:R-:W-:Y:S02]  /*1780*/  UIADD3 UR26, UP1, UPT, UR30, 0x280, URZ ;  /* 0x000002801e1a7890 */ /* 0x000fe4000ff3e0ff */
[----:B------:R-:W-:Y:S02]  /*1790*/  UIADD3 UR24, UP0, UPT, UR30, 0x180, URZ ;  /* 0x000001801e187890 */ /* 0x000fe4000ff1e0ff */
[----:B------:R-:W-:Y:S02]  /*17a0*/  USHF.L.U32 UR35, UR11, 0x7, URZ ;  /* 0x000000070b237899 */ /* 0x000fe400080006ff */
[----:B------:R-:W-:Y:S02]  /*17b0*/  UIADD3.X UR29, UPT, UPT, URZ, UR31, URZ, UP2, !UPT ;  /* 0x0000001fff1d7290 */ /* 0x000fe400097fe4ff */
[----:B------:R-:W-:-:S02]  /*17c0*/  UIADD3.X UR27, UPT, UPT, URZ, UR31, URZ, UP1, !UPT ;  /* 0x0000001fff1b7290 */ /* 0x000fc40008ffe4ff */
[----:B------:R-:W-:Y:S02]  /*17d0*/  UIADD3.X UR25, UPT, UPT, URZ, UR31, URZ, UP0, !UPT ;  /* 0x0000001fff197290 */ /* 0x000fe400087fe4ff */
[----:B------:R-:W-:Y:S01]  /*17e0*/  USHF.L.U32 UR19, UR19, 0x6, URZ ;  /* 0x0000000613137899 */ /* 0x000fe200080006ff */
[----:B------:R-:W-:Y:S01]  /*17f0*/  UMOV UR15, UR7 ;  /* 0x00000007000f7c82 */ /* 0x000fe20008000000 */
[----:B------:R-:W-:Y:S01]  /*1800*/  UMOV UR12, URZ ;  /* 0x000000ff000c7c82 */ /* 0x000fe20008000000 */
[----:B------:R-:W-:-:S09]  /*1810*/  UMOV UR10, URZ ;  /* 0x000000ff000a7c82 */ /* 0x000fd20008000000 */
.L_x_24:
[----:B------:R-:W-:Y:S01]  /*1820*/  ULEA UR33, UR15, UR5, 0x3 ;  /* 0x000000050f217291 */ /* 0x000fe2000f8e18ff */
[----:B-1--4-:R-:W-:Y:S11]  /*1830*/  @P0 BRA `(.L_x_22) ;  /* 0x00000000000c0947 */ /* 0x012ff60003800000 */
[----:B------:R-:W-:-:S04]  /*1840*/  SHF.L.U32 R7, R16, 0x1f, RZ ;  /* 0x0000001f10077819 */ /* 0x000fc800000006ff */
[----:B------:R-:W1:Y:S02]  /*1850*/  SYNCS.PHASECHK.TRANS64.TRYWAIT P0, [UR33+0x50], R7 ;  /* 0x00005007ff0075a7 */ /* 0x000e640008001121 */
[----:B-1----:R-:W-:Y:S05]  /*1860*/  @!P0 BRA `(.L_x_23) ;  /* 0x0000006c00ac8947 */ /* 0x002fea0003800000 */
.L_x_22:
[----:B------:R-:W-:Y:S01]  /*1870*/  UIADD3 UR7, UPT, UPT, UR15, 0x1, URZ ;  /* 0x000000010f077890 */ /* 0x000fe2000fffe0ff */
[----:B------:R2:W-:Y:S01]  /*1880*/  @!P4 SYNCS.ARRIVE.TRANS64 RZ, [UR33], R5 ;  /* 0x00000005ffffc9a7 */ /* 0x0005e20008000021 */
[----:B------:R-:W-:Y:S02]  /*1890*/  ULEA UR16, UR15, UR5, 0xd ;  /* 0x000000050f107291 */ /* 0x000fe4000f8e68ff */
[----:B------:R-:W-:Y:S02]  /*18a0*/  UISETP.NE.AND UP0, UPT, UR7, 0xa, UPT ;  /* 0x0000000a0700788c */ /* 0x000fe4000bf05270 */
[----:B------:R-:W-:Y:S02]  /*18b0*/  USHF.L.U32 UR34, UR12, 0x6, URZ ;  /* 0x000000060c227899 */ /* 0x000fe400080006ff */
[----:B------:R-:W-:Y:S02]  /*18c0*/  USEL UR9, URZ, 0x1, UP0 ;  /* 0x00000001ff097887 */ /* 0x000fe40008000000 */
[----:B------:R-:W-:-:S02]  /*18d0*/  USEL UR7, UR7, URZ, UP0 ;  /* 0x000000ff07077287 */ /* 0x000fc40008000000 */
[----:B------:R-:W-:Y:S02]  /*18e0*/  UIADD3 UR32, UPT, UPT, UR16, 0x8400, URZ ;  /* 0x0000840010207890 */ /* 0x000fe4000fffe0ff */
[----:B------:R-:W-:Y:S01]  /*18f0*/  ULEA UR8, UR7, UR5, 0x3 ;  /* 0x0000000507087291 */ /* 0x000fe2000f8e18ff */
[----:B------:R-:W-:Y:S01]  /*1900*/  LOP3.LUT R16, R16, UR9, RZ, 0x3c, !PT ;  /* 0x0000000910107c12 */ /* 0x000fe2000f8e3cff */
[----:B------:R-:W-:Y:S02]  /*1910*/  USHF.L.U32 UR18, UR12, 0x7, URZ ;  /* 0x000000070c127899 */ /* 0x000fe400080006ff */
[----:B------:R-:W-:Y:S01]  /*1920*/  UIADD3 UR16, UPT, UPT, UR16, 0x1c400, URZ ;  /* 0x0001c40010107890 */ /* 0x000fe2000fffe0ff */
[----:B-1----:R-:W-:Y:S01]  /*1930*/  SHF.L.U32 R4, R16, 0x1f, RZ ;  /* 0x0000001f10047819 */ /* 0x002fe200000006ff */
[----:B------:R-:W-:Y:S01]  /*1940*/  UMOV UR22, 0x0 ;  /* 0x0000000000167882 */ /* 0x000fe20000000000 */
[----:B------:R-:W-:Y:S01]  /*1950*/  UMOV UR23, 0x10000000 ;  /* 0x1000000000177882 */ /* 0x000fe20000000000 */
[----:B------:R-:W-:Y:S01]  /*1960*/  UMOV UR17, UR33 ;  /* 0x0000002100117c82 */ /* 0x000fe20008000000 */
[----:B------:R2:W1:Y:S01]  /*1970*/  SYNCS.PHASECHK.TRANS64.TRYWAIT P0, [UR8+0x50], R4 ;  /* 0x00005004ff0075a7 */ /* 0x0004620008001108 */
[----:B------:R-:W-:Y:S01]  /*1980*/  ULEA UR8, UR15, UR5, 0xb ;  /* 0x000000050f087291 */ /* 0x000fe2000f8e58ff */
[----:B------:R-:W-:Y:S01]  /*1990*/  UTMALDG.3D [UR32], [UR28], desc[UR22] ;  /* 0x000016201c0075b4 */ /* 0x000fe20008011000 */
[----:B------:R-:W-:Y:S01]  /*19a0*/  UMOV UR20, UR36 ;  /* 0x0000002400147c82 */ /* 0x000fe20008000000 */
[----:B------:R-:W-:Y:S01]  /*19b0*/  UMOV UR13, UR36 ;  /* 0x00000024000d7c82 */ /* 0x000fe20008000000 */
[----:B------:R-:W-:Y:S01]  /*19c0*/  UIADD3 UR8, UPT, UPT, UR8, 0x30400, URZ ;  /* 0x0003040008087890 */ /* 0x000fe2000fffe0ff */
[----:B------:R-:W-:Y:S01]  /*19d0*/  UMOV UR9, UR33 ;  /* 0x0000002100097c82 */ /* 0x000fe20008000000 */
[----:B------:R-:W-:Y:S01]  /*19e0*/  UMOV UR15, UR7 ;  /* 0x00000007000f7c82 */ /* 0x000fe20008000000 */
[----:B------:R-:W-:Y:S06]  /*19f0*/  UTMALDG.3D [UR16], [UR26], desc[UR22] ;  /* 0x000016101a0075b4 */ /* 0x000fec0008011000 */
[----:B------:R4:W-:Y:S02]  /*1a00*/  UTMALDG.4D [UR8], [UR24], desc[UR22] ;  /* 0x00001608180075b4 */ /* 0x0009e40008019000 */
[----:B----4-:R-:W-:-:S04]  /*1a10*/  UIADD3 UR12, UPT, UPT, UR12, 0x1, URZ ;  /* 0x000000010c0c7890 */ /* 0x010fc8000fffe0ff */
[----:B------:R-:W-:-:S09]  /*1a20*/  UISETP.NE.AND UP0, UPT, UR12, UR14, UPT ;  /* 0x0000000e0c00728c */ /* 0x000fd2000bf05270 */
[----:B--2---:R-:W-:Y:S05]  /*1a30*/  BRA.U UP0, `(.L_x_24) ;  /* 0xfffffffd00787547 */ /* 0x004fea000b83ffff */
.L_x_21:
[----:B------:R-:W-:Y:S01]  /*1a40*/  LEA R8, R15, UR5, 0x3 ;  /* 0x000000050f087c11 */ /* 0x000fe2000f8e18ff */
[----:B------:R-:W-:Y:S01]  /*1a50*/  @!P1 SYNCS.ARRIVE.TRANS64.A1T0 RZ, [UR5+0xe8], RZ ;  /* 0x0000e8ffffff99a7 */ /* 0x000fe20008100005 */
[----:B------:R-:W-:Y:S01]  /*1a60*/  SHF.L.U32 R5, R14, 0x1f, RZ ;  /* 0x0000001f0e057819 */ /* 0x000fe200000006ff */
[----:B------:R-:W-:-:S03]  /*1a70*/  NOP ;  /* 0x0000000000007918 */ /* 0x000fc60000000000 */
[----:B-1--4-:R-:W1:Y:S01]  /*1a80*/  SYNCS.PHASECHK.TRANS64.TRYWAIT P0, [R8+URZ+0xf0], R5 ;  /* 0x0000f005080075a7 */ /* 0x012e6200080011ff */
[----:B------:R-:W-:Y:S01]  /*1a90*/  LEA R4, R15, UR5, 0x4 ;  /* 0x000000050f047c11 */ /* 0x000fe2000f8e20ff */
[----:B-1----:R-:W-:Y:S06]  /*1aa0*/  @!P0 BRA `(.L_x_25) ;  /* 0x0000006c00348947 */ /* 0x002fec0003800000 */
.L_x_130:
[----:B-1----:R-:W1:Y:S01]  /*1ab0*/  LDS.128 R4, [R4+0x160] ;  /* 0x0001600004047984 */ /* 0x002e620000000c00 */
[----:B---3--:R-:W-:Y:S01]  /*1ac0*/  ISETP.GE.AND P0, PT, R2, 0x1, PT ;  /* 0x000000010200780c */ /* 0x008fe20003f06270 */
[----:B------:R-:W-:Y:S01]  /*1ad0*/  VIADD R8, R8, 0x100 ;  /* 0x0000010008087836 */ /* 0x000fe20000000000 */
[----:B------:R-:W-:Y:S01]  /*1ae0*/  @!PT LDS RZ, [RZ] ;  /* 0x00000000fffff984 */ /* 0x000fe20000000800 */
[----:B------:R-:W-:Y:S01]  /*1af0*/  @!PT LDS RZ, [RZ] ;  /* 0x00000000fffff984 */ /* 0x000fe20000000800 */
[----:B------:R-:W-:Y:S01]  /*1b00*/  @!PT LDS RZ, [RZ] ;  /* 0x00000000fffff984 */ /* 0x000fe20000000800 */
[----:B------:R-:W-:Y:S01]  /*1b10*/  @!PT LDS RZ, [RZ] ;  /* 0x00000000fffff984 */ /* 0x000fe20000000800 */
[----:B------:R2:W-:Y:S06]  /*1b20*/  MEMBAR.ALL.CTA ;  /* 0x0000000000007992 */ /* 0x0005ec0000008000 */
[----:B--2---:R-:W2:Y:S01]  /*1b30*/  FENCE.VIEW.ASYNC.S ;  /* 0x00000000000073c6 */ /* 0x004ea20000000000 */
[----:B------:R-:W-:-:S04]  /*1b40*/  PRMT R8, RZ, 0x654, R8 ;  /* 0x00000654ff087816 */ /* 0x000fc80000000008 */
[----:B--2---:R2:W-:Y:S01]  /*1b50*/  SYNCS.ARRIVE.TRANS64.RED.A1T0 RZ, [R8+URZ], RZ ;  /* 0x000000ff08ff79a7 */ /* 0x0045e200081004ff */
[----:B-1----:R-:W-:-:S13]  /*1b60*/  LOP3.LUT P2, RZ, R6, 0x1, RZ, 0xc0, !PT ;  /* 0x0000000106ff7812 */ /* 0x002fda000784c0ff */
[----:B------:R-:W-:Y:S01]  /*1b70*/  @P2 SHF.R.U32.HI R9, RZ, 0x10, R5 ;  /* 0x00000010ff092819 */ /* 0x000fe20000011605 */
[----:B------:R-:W-:Y:S01]  /*1b80*/  VOTEU.ANY UP0, P2 ;  /* 0x0000000000ff7886 */ /* 0x000fe20001000100 */
[----:B------:R-:W-:Y:S02]  /*1b90*/  @P2 MOV R11, R4 ;  /* 0x00000004000b2202 */ /* 0x000fe40000000f00 */
[----:B------:R-:W-:Y:S02]  /*1ba0*/  @P2 R2UR.BROADCAST UR8, R9 ;  /* 0x00000000090822ca */ /* 0x000fe400008e0000 */
[----:B------:R-:W-:-:S11]  /*1bb0*/  @P2 LOP3.LUT R10, R5, 0xffff, RZ, 0xc0, !PT ;  /* 0x0000ffff050a2812 */ /* 0x000fd600078ec0ff */
[----:B------:R-:W-:Y:S01]  /*1bc0*/  @UP0 UMOV UR36, UR8 ;  /* 0x0000000800240c82 */ /* 0x000fe20008000000 */
[----:B--2---:R-:W-:Y:S05]  /*1bd0*/  @!P0 BRA `(.L_x_26) ;  /* 0x0000000000b88947 */ /* 0x004fea0003800000 */
[----:B------:R-:W1:Y:S01]  /*1be0*/  LDC.64 R6, c[0x0][0xd18] ;  /* 0x00034600ff067b82 */ /* 0x000e620000000a00 */
[----:B------:R-:W-:-:S07]  /*1bf0*/  ISETP.NE.AND P3, PT, R2, 0x1, PT ;  /* 0x000000010200780c */ /* 0x000fce0003f65270 */
[----:B------:R-:W2:Y:S08]  /*1c00*/  LDC.64 R8, c[0x0][0xd10] ;  /* 0x00034400ff087b82 */ /* 0x000eb00000000a00 */
[----:B------:R-:W3:Y:S08]  /*1c10*/  LDC R17, c[0x0][0xd20] ;  /* 0x00034800ff117b82 */ /* 0x000ef00000000800 */
[----:B------:R-:W4:Y:S01]  /*1c20*/  LDC R18, c[0x0][0xd0c] ;  /* 0x00034300ff127b82 */ /* 0x000f220000000800 */
[----:B-1----:R-:W-:Y:S01]  /*1c30*/  IMAD.HI.U32 R22, R0, R7, RZ ;  /* 0x0000000700167227 */ /* 0x002fe200078e00ff */
[----:B------:R-:W-:-:S06]  /*1c40*/  ISETP.NE.AND P0, PT, R6, 0x1, PT ;  /* 0x000000010600780c */ /* 0x000fcc0003f05270 */
[----:B------:R-:W1:Y:S01]  /*1c50*/  LDC.64 R4, c[0x0][0xd28] ;  /* 0x00034a00ff047b82 */ /* 0x000e620000000a00 */
[----:B--2---:R-:W-:-:S04]  /*1c60*/  IMAD.HI.U32 R20, R3, R8, RZ ;  /* 0x0000000803147227 */ /* 0x004fc800078e00ff */
[----:B------:R-:W-:Y:S01]  /*1c70*/  IMAD.HI.U32 R24, R11, R8, RZ ;  /* 0x000000080b187227 */ /* 0x000fe200078e00ff */
[----:B------:R-:W-:Y:S02]  /*1c80*/  SHF.R.U32.HI R20, RZ, R9, R20 ;  /* 0x00000009ff147219 */ /* 0x000fe40000011614 */
[----:B---3--:R-:W-:Y:S01]  /*1c90*/  SHF.R.U32.HI R19, RZ, R17, R22 ;  /* 0x00000011ff137219 */ /* 0x008fe20000011616 */
[----:B------:R-:W-:Y:S01]  /*1ca0*/  IMAD.HI.U32 R22, R10, R7, RZ ;  /* 0x000000070a167227 */ /* 0x000fe200078e00ff */
[----:B------:R-:W-:Y:S02]  /*1cb0*/  SHF.R.U32.HI R24, RZ, R9, R24 ;  /* 0x00000009ff187219 */ /* 0x000fe40000011618 */
[----:B------:R-:W-:Y:S02]  /*1cc0*/  SEL R19, R0, R19, !P0 ;  /* 0x0000001300137207 */ /* 0x000fe40004000000 */
[----:B------:R-:W-:Y:S02]  /*1cd0*/  SHF.R.U32.HI R17, RZ, R17, R22 ;  /* 0x00000011ff117219 */ /* 0x000fe40000011616 */
[----:B----4-:R-:W-:-:S02]  /*1ce0*/  ISETP.NE.AND P1, PT, R18, 0x1, PT ;  /* 0x000000011200780c */ /* 0x010fc40003f25270 */
[----:B------:R-:W-:Y:S02]  /*1cf0*/  SEL R17, R10, R17, !P0 ;  /* 0x000000110a117207 */ /* 0x000fe40004000000 */
[----:B------:R-:W-:Y:S02]  /*1d00*/  SEL R21, R3, R20, !P1 ;  /* 0x0000001403157207 */ /* 0x000fe40004800000 */
[----:B------:R-:W-:Y:S01]  /*1d10*/  SEL R7, R11, R24, !P1 ;  /* 0x000000180b077207 */ /* 0x000fe20004800000 */
[----:B-1----:R-:W-:Y:S01]  /*1d20*/  IMAD.HI.U32 R20, R19, R4, RZ ;  /* 0x0000000413147227 */ /* 0x002fe200078e00ff */
[----:B------:R-:W-:-:S03]  /*1d30*/  IADD3 R9, PT, PT, -R17, RZ, RZ ;  /* 0x000000ff11097210 */ /* 0x000fc60007ffe1ff */
[----:B------:R-:W-:Y:S01]  /*1d40*/  IMAD.HI.U32 R8, R21, R4, RZ ;  /* 0x0000000415087227 */ /* 0x000fe200078e00ff */
[----:B------:R-:W-:-:S03]  /*1d50*/  @P3 SHF.R.U32.HI R19, RZ, R5, R20 ;  /* 0x00000005ff133219 */ /* 0x000fc60000011614 */
[----:B------:R-:W-:Y:S01]  /*1d60*/  IMAD R9, R6, R9, R10 ;  /* 0x0000000906097224 */ /* 0x000fe200078e020a */
        /* <DEDUP_REMOVED lines=12> */
[----:B------:R-:W-:-:S05]  /*1e30*/  @!P0 SEL R5, R7, R20, !P3 ;  /* 0x0000001407058207 */ /* 0x000fca0005800000 */
[--C-:B------:R-:W-:Y:S02]  /*1e40*/  @!P0 IMAD.IADD R8, R8, 0x1, -R5.reuse ;  /* 0x0000000108088824 */ /* 0x100fe400078e0a05 */
[----:B------:R-:W-:Y:S01]  /*1e50*/  @!P0 IMAD R5, R4, R21, R5 ;  /* 0x0000001504058224 */ /* 0x000fe200078e0205 */
[----:B------:R-:W-:Y:S01]  /*1e60*/  IADD3 R4, PT, PT, -R7, RZ, RZ ;  /* 0x000000ff07047210 */ /* 0x000fe20007ffe1ff */
[----:B------:R-:W-:Y:S02]  /*1e70*/  @!P0 IMAD R17, R2, R8, R7 ;  /* 0x0000000802118224 */ /* 0x000fe400078e0207 */
[----:B------:R-:W-:Y:S02]  /*1e80*/  @!P0 IMAD.MOV.U32 R7, RZ, RZ, R5 ;  /* 0x000000ffff078224 */ /* 0x000fe400078e0005 */
[----:B------:R-:W-:Y:S02]  /*1e90*/  IMAD R4, R18, R4, R11 ;  /* 0x0000000412047224 */ /* 0x000fe400078e020b */
[----:B------:R-:W-:-:S02]  /*1ea0*/  IMAD R10, R17, R6, R9 ;  /* 0x00000006110a7224 */ /* 0x000fc400078e0209 */
[----:B------:R-:W-:Y:S02]  /*1eb0*/  IMAD R11, R7, R18, R4 ;  /* 0x00000012070b7224 */ /* 0x000fe400078e0204 */
.L_x_26:
[----:B------:R-:W1:Y:S02]  /*1ec0*/  LDCU UR8, c[0x0][0xd30] ;  /* 0x0001a600ff0877ac */ /* 0x000e640008000800 */
[----:B-1----:R-:W-:-:S09]  /*1ed0*/  UISETP.NE.AND UP0, UPT, UR8, 0x1, UPT ;  /* 0x000000010800788c */ /* 0x002fd2000bf05270 */
[----:B------:R-:W-:Y:S05]  /*1ee0*/  BRA.U UP0, `(.L_x_27) ;  /* 0x0000000100407547 */ /* 0x000fea000b800000 */
[----:B------:R-:W1:Y:S08]  /*1ef0*/  LDC.64 R6, c[0x0][0xd10] ;  /* 0x00034400ff067b82 */ /* 0x000e700000000a00 */
[----:B------:R-:W2:Y:S08]  /*1f00*/  LDC.64 R4, c[0x0][0xd18] ;  /* 0x00034600ff047b82 */ /* 0x000eb00000000a00 */
[----:B------:R-:W3:Y:S08]  /*1f10*/  LDC R8, c[0x0][0xd20] ;  /* 0x00034800ff087b82 */ /* 0x000ef00000000800 */
[----:B------:R-:W4:Y:S01]  /*1f20*/  LDC R18, c[0x0][0xd0c] ;  /* 0x00034300ff127b82 */ /* 0x000f220000000800 */
[----:B-1----:R-:W-:-:S05]  /*1f30*/  IMAD.HI.U32 R6, R11, R6, RZ ;  /* 0x000000060b067227 */ /* 0x002fca00078e00ff */
[----:B------:R-:W-:Y:S01]  /*1f40*/  SHF.R.U32.HI R6, RZ, R7, R6 ;  /* 0x00000007ff067219 */ /* 0x000fe20000011606 */
[----:B--2---:R-:W-:Y:S01]  /*1f50*/  IMAD.HI.U32 R5, R10, R5, RZ ;  /* 0x000000050a057227 */ /* 0x004fe200078e00ff */
[----:B------:R-:W-:-:S04]  /*1f60*/  ISETP.NE.AND P0, PT, R4, 0x1, PT ;  /* 0x000000010400780c */ /* 0x000fc80003f05270 */
[----:B---3--:R-:W-:-:S04]  /*1f70*/  SHF.R.U32.HI R5, RZ, R8, R5 ;  /* 0x00000008ff057219 */ /* 0x008fc80000011605 */
[----:B------:R-:W-:Y:S02]  /*1f80*/  SEL R5, R10, R5, !P0 ;  /* 0x000000050a057207 */ /* 0x000fe40004000000 */
[----:B----4-:R-:W-:-:S04]  /*1f90*/  ISETP.NE.AND P1, PT, R18, 0x1, PT ;  /* 0x000000011200780c */ /* 0x010fc80003f25270 */
[----:B------:R-:W-:-:S05]  /*1fa0*/  SEL R6, R11, R6, !P1 ;  /* 0x000000060b067207 */ /* 0x000fca0004800000 */
[----:B------:R-:W-:Y:S02]  /*1fb0*/  IMAD.IADD R7, R5, 0x1, -R6 ;  /* 0x0000000105077824 */ /* 0x000fe400078e0a06 */
[----:B------:R-:W-:Y:S02]  /*1fc0*/  IMAD.IADD R5, R6, 0x1, -R5 ;  /* 0x0000000106057824 */ /* 0x000fe400078e0a05 */
[----:B------:R-:W-:Y:S02]  /*1fd0*/  IMAD R11, R7, R18, R11 ;  /* 0x00000012070b7224 */ /* 0x000fe400078e020b */
[----:B------:R-:W-:-:S07]  /*1fe0*/  IMAD R10, R5, R4, R10 ;  /* 0x00000004050a7224 */ /* 0x000fce00078e020a */
.L_x_27:
[----:B------:R-:W-:Y:S01]  /*1ff0*/  VIADD R15, R15, 0x1 ;  /* 0x000000010f0f7836 */ /* 0x000fe20000000000 */
[----:B------:R-:W-:Y:S01]  /*2000*/  PLOP3.LUT P1, PT, PT, PT, PT, 0x80, 0x8 ;  /* 0x000000000008781c */ /* 0x000fe20003f2f070 */
[----:B------:R-:W-:Y:S02]  /*2010*/  IMAD.IADD R4, R11, 0x1, R58 ;  /* 0x000000010b047824 */ /* 0x000fe400078e023a */
[----:B------:R-:W-:Y:S01]  /*2020*/  IMAD.IADD R33, R10, 0x1, R51 ;  /* 0x000000010a217824 */ /* 0x000fe200078e0233 */
[C---:B------:R-:W-:Y:S02]  /*2030*/  ISETP.NE.AND P0, PT, R15.reuse, 0x2, PT ;  /* 0x000000020f00780c */ /* 0x040fe40003f05270 */
[----:B------:R-:W-:Y:S02]  /*2040*/  R2UR UR11, R4 ;  /* 0x00000000040b72ca */ /* 0x000fe400000e0000 */
[----:B------:R-:W-:Y:S02]  /*2050*/  SEL R5, RZ, 0x1, P0 ;  /* 0x00000001ff057807 */ /* 0x000fe40000000000 */
[----:B------:R-:W-:-:S02]  /*2060*/  SEL R15, R15, RZ, P0 ;  /* 0x000000ff0f0f7207 */ /* 0x000fc40000000000 */
[----:B------:R-:W-:Y:S01]  /*2070*/  LOP3.LUT R14, R14, R5, RZ, 0x3c, !PT ;  /* 0x000000050e0e7212 */ /* 0x000fe200078e3cff */
[----:B------:R-:W-:Y:S08]  /*2080*/  @P2 BRA `(.L_x_28) ;  /* 0xfffffff400542947 */ /* 0x000ff0000383ffff */
[----:B------:R-:W-:Y:S01]  /*2090*/  UIADD3 UR5, UPT, UPT, UR5, 0x50, URZ ;  /* 0x0000005005057890 */ /* 0x000fe2000fffe0ff */
[----:B------:R-:W-:-:S03]  /*20a0*/  SHF.L.U32 R3, R16, 0x1f, RZ ;  /* 0x0000001f10037819 */ /* 0x000fc600000006ff */
[----:B------:R-:W-:-:S09]  /*20b0*/  ULEA UR4, UR7, UR5, 0x3 ;  /* 0x0000000507047291 */ /* 0x000fd2000f8e18ff */
[----:B------:R-:W1:Y:S02]  /*20c0*/  SYNCS.PHASECHK.TRANS64.TRYWAIT P0, [UR4], R3 ;  /* 0x00000003ff0075a7 */ /* 0x000e640008001104 */
[----:B-1----:R-:W-:Y:S05]  /*20d0*/  @!P0 BRA `(.L_x_29) ;  /* 0x0000006400bc8947 */ /* 0x002fea0003800000 */
.L_x_132:
[----:B------:R-:W-:-:S04]  /*20e0*/  UIADD3 UR6, UPT, UPT, UR7, 0x1, URZ ;  /* 0x0000000107067890 */ /* 0x000fc8000fffe0ff */
[----:B------:R-:W-:-:S04]  /*20f0*/  UISETP.NE.AND UP0, UPT, UR6, 0xa, UPT ;  /* 0x0000000a0600788c */ /* 0x000fc8000bf05270 */
[----:B------:R-:W-:Y:S02]  /*2100*/  USEL UR7, URZ, 0x1, UP0 ;  /* 0x00000001ff077887 */ /* 0x000fe40008000000 */
[----:B------:R-:W-:-:S04]  /*2110*/  USEL UR6, UR6, URZ, UP0 ;  /* 0x000000ff06067287 */ /* 0x000fc80008000000 */
[----:B------:R-:W-:Y:S01]  /*2120*/  ULEA UR4, UR6, UR5, 0x3 ;  /* 0x0000000506047291 */ /* 0x000fe2000f8e18ff */
[----:B------:R-:W-:-:S04]  /*2130*/  LOP3.LUT R2, R16, UR7, RZ, 0x3c, !PT ;  /* 0x0000000710027c12 */ /* 0x000fc8000f8e3cff */
[----:B-1----:R-:W-:-:S04]  /*2140*/  SHF.L.U32 R3, R2, 0x1f, RZ ;  /* 0x0000001f02037819 */ /* 0x002fc800000006ff */
[----:B------:R-:W1:Y:S02]  /*2150*/  SYNCS.PHASECHK.TRANS64.TRYWAIT P0, [UR4], R3 ;  /* 0x00000003ff0075a7 */ /* 0x000e640008001104 */
[----:B-1----:R-:W-:Y:S05]  /*2160*/  @!P0 BRA `(.L_x_30) ;  /* 0x0000006400b08947 */ /* 0x002fea0003800000 */
.L_x_134:
        /* <DEDUP_REMOVED lines=9> */
.L_x_136:
        /* <DEDUP_REMOVED lines=9> */
.L_x_138:
        /* <DEDUP_REMOVED lines=9> */
.L_x_140:
        /* <DEDUP_REMOVED lines=9> */
.L_x_142:
        /* <DEDUP_REMOVED lines=9> */
.L_x_144:
        /* <DEDUP_REMOVED lines=9> */
.L_x_146:
        /* <DEDUP_REMOVED lines=9> */
.L_x_148:
[----:B------:R-:W-:-:S04]  /*2560*/  UIADD3 UR6, UPT, UPT, UR6, 0x1, URZ ;  /* 0x0000000106067890 */ /* 0x000fc8000fffe0ff */
[----:B------:R-:W-:-:S04]  /*2570*/  UISETP.NE.AND UP0, UPT, UR6, 0xa, UPT ;  /* 0x0000000a0600788c */ /* 0x000fc8000bf05270 */
[----:B------:R-:W-:Y:S02]  /*2580*/  USEL UR4, URZ, 0x1, UP0 ;  /* 0x00000001ff047887 */ /* 0x000fe40008000000 */
[----:B------:R-:W-:-:S04]  /*2590*/  USEL UR6, UR6, URZ, UP0 ;  /* 0x000000ff06067287 */ /* 0x000fc80008000000 */
[----:B------:R-:W-:Y:S01]  /*25a0*/  ULEA UR6, UR6, UR5, 0x3 ;  /* 0x0000000506067291 */ /* 0x000fe2000f8e18ff */
[----:B-1----:R-:W-:-:S04]  /*25b0*/  LOP3.LUT R3, R2, UR4, RZ, 0x3c, !PT ;  /* 0x0000000402037c12 */ /* 0x002fc8000f8e3cff */
[----:B------:R-:W-:Y:S01]  /*25c0*/  SHF.L.U32 R3, R3, 0x1f, RZ ;  /* 0x0000001f03037819 */ /* 0x000fe200000006ff */
[----:B------:R-:W-:-:S07]  /*25d0*/  IMAD.U32 R0, RZ, RZ, UR6 ;  /* 0x00000006ff007e24 */ /* 0x000fce000f8e00ff */
.L_x_38:
[----:B-1----:R1:W2:Y:S02]  /*25e0*/  SYNCS.PHASECHK.TRANS64.TRYWAIT P0, [R0+URZ], R3 ;  /* 0x00000003000075a7 */ /* 0x0022a400080011ff */
[----:B--2---:R-:W-:Y:S05]  /*25f0*/  @!P0 NANOSLEEP.SYNCS 0x989680 ;  /* 0x009896800000895d */ /* 0x004fea0003900000 */
[----:B------:R-:W2:Y:S02]  /*2600*/  @!P0 SYNCS.PHASECHK.TRANS64 P0, [R0+URZ], R3 ;  /* 0x00000003000085a7 */ /* 0x000ea400080010ff */
[----:B--2---:R-:W-:Y:S05]  /*2610*/  @P0 EXIT ;  /* 0x000000000000094d */ /* 0x004fea0003800000 */
[----:B------:R-:W-:Y:S05]  /*2620*/  BRA `(.L_x_38) ;  /* 0xfffffffc00ec7947 */ /* 0x000fea000383ffff */
.L_x_18:
[----:B------:R-:W-:-:S04]  /*2630*/  UISETP.NE.AND UP1, UPT, UR37, URZ, UPT ;  /* 0x000000ff2500728c */ /* 0x000fc8000bf25270 */
[----:B------:R-:W-:-:S09]  /*2640*/  UISETP.NE.OR UP1, UPT, UR8, 0x1, UP1 ;  /* 0x000000010800788c */ /* 0x000fd20008f25670 */
[----:B------:R-:W-:Y:S05]  /*2650*/  BRA.U UP1, `(.L_x_39) ;  /* 0x00000005014c7547 */ /* 0x000fea000b800000 */
[----:B------:R-:W-:Y:S01]  /*2660*/  HFMA2 R3, -RZ, RZ, 0, 0 ;  /* 0x00000000ff037431 */ /* 0x000fe200000001ff */
[----:B------:R-:W-:Y:S01]  /*2670*/  ISETP.NE.AND P2, PT, R4, RZ, PT ;  /* 0x000000ff0400720c */ /* 0x000fe20003f45270 */
[----:B------:R-:W-:Y:S01]  /*2680*/  IMAD.MOV.U32 R12, RZ, RZ, 0x1 ;  /* 0x00000001ff0c7424 */ /* 0x000fe200078e00ff */
[----:B------:R-:W-:Y:S01]  /*2690*/  CS2R R6, SRZ ;  /* 0x0000000000067805 */ /* 0x000fe2000001ff00 */
[----:B------:R-:W-:Y:S01]  /*26a0*/  IMAD.MOV.U32 R5, RZ, RZ, RZ ;  /* 0x000000ffff057224 */ /* 0x000fe200078e00ff */
[----:B------:R-:W-:Y:S01]  /*26b0*/  UMOV UR4, 0x400 ;  /* 0x0000040000047882 */ /* 0x000fe20000000000 */
[----:B------:R-:W-:Y:S01]  /*26c0*/  UMOV UR6, URZ ;  /* 0x000000ff00067c82 */ /* 0x000fe20008000000 */
[----:B------:R-:W-:-:S12]  /*26d0*/  ULEA UR37, UR37, UR4, 0x18 ;  /* 0x0000000425257291 */ /* 0x000fd8000f8ec0ff */
.L_x_43:
[----:B------:R-:W-:Y:S02]  /*26e0*/  LEA R0, R3, UR37, 0x3 ;  /* 0x0000002503007c11 */ /* 0x000fe4000f8e18ff */
[----:B------:R-:W-:-:S03]  /*26f0*/  SHF.L.U32 R9, R5, 0x1f, RZ ;  /* 0x0000001f05097819 */ /* 0x000fc600000006ff */
[----:B------:R-:W-:Y:S01]  /*2700*/  VIADD R8, R0, 0x140 ;  /* 0x0000014000087836 */ /* 0x000fe20000000000 */
[----:B------:R-:W1:Y:S02]  /*2710*/  SYNCS.PHASECHK.TRANS64.TRYWAIT P0, [R0+URZ+0x130], R9 ;  /* 0x00013009000075a7 */ /* 0x000e6400080011ff */
[----:B-1----:R-:W-:Y:S05]  /*2720*/  @!P0 BRA `(.L_x_40) ;  /* 0x0000006400008947 */ /* 0x002fea0003800000 */
.L_x_149:
[----:B------:R-:W-:Y:S01]  /*2730*/  ULEA UR5, UR6, UR37, 0x3 ;  /* 0x0000002506057291 */ /* 0x000fe2000f8e18ff */
[----:B------:R-:W-:Y:S01]  /*2740*/  PRMT R8, RZ, 0x654, R8 ;  /* 0x00000654ff087816 */ /* 0x000fe20000000008 */
[----:B-1----:R-:W-:Y:S01]  /*2750*/  @!P2 IMAD.MOV.U32 R9, RZ, RZ, 0x10 ;  /* 0x00000010ff09a424 */ /* 0x002fe200078e00ff */
[----:B------:R-:W-:Y:S01]  /*2760*/  SHF.L.U32 R11, R12, 0x1f, RZ ;  /* 0x0000001f0c0b7819 */ /* 0x000fe200000006ff */
[----:B------:R-:W-:Y:S01]  /*2770*/  UIADD3 UR4, UPT, UPT, UR5, 0xf0, URZ ;  /* 0x000000f005047890 */ /* 0x000fe2000fffe0ff */
[----:B------:R1:W-:Y:S05]  /*2780*/  SYNCS.ARRIVE.TRANS64.RED.A1T0 RZ, [R8+URZ], RZ ;  /* 0x000000ff08ff79a7 */ /* 0x0003ea00081004ff */
[----:B------:R-:W-:Y:S01]  /*2790*/  IMAD.U32 R13, RZ, RZ, UR4 ;  /* 0x00000004ff0d7e24 */ /* 0x000fe2000f8e00ff */
[----:B------:R-:W2:Y:S04]  /*27a0*/  SYNCS.PHASECHK.TRANS64.TRYWAIT P0, [UR5+0x100], R11 ;  /* 0x0001000bff0075a7 */ /* 0x000ea80008001105 */
[----:B------:R-:W-:Y:S01]  /*27b0*/  PRMT R13, R4, 0x654, R13 ;  /* 0x00000654040d7816 */ /* 0x000fe2000000000d */
[----:B-12---:R-:W-:Y:S06]  /*27c0*/  @!P0 BRA `(.L_x_41) ;  /* 0x0000006000ec8947 */ /* 0x006fec0003800000 */
.L_x_151:
[----:B------:R-:W-:Y:S01]  /*27d0*/  ULEA UR4, UR6, UR37, 0x4 ;  /* 0x0000002506047291 */ /* 0x000fe2000f8e20ff */
[----:B---3--:R-:W-:Y:S01]  /*27e0*/  SEL R2, R13, R2, !P2 ;  /* 0x000000020d027207 */ /* 0x008fe20005000000 */
[----:B------:R-:W-:Y:S01]  /*27f0*/  UIADD3 UR5, UPT, UPT, UR5, 0xf0, URZ ;  /* 0x000000f005057890 */ /* 0x000fe2000fffe0ff */
[----:B-1----:R-:W-:Y:S01]  /*2800*/  LEA R0, R7, UR37, 0x3 ;  /* 0x0000002507007c11 */ /* 0x002fe2000f8e18ff */
[----:B------:R-:W-:Y:S01]  /*2810*/  UIADD3 UR4, UPT, UPT, UR4, 0x160, URZ ;  /* 0x0000016004047890 */ /* 0x000fe2000fffe0ff */
[----:B------:R1:W-:Y:S01]  /*2820*/  @!P2 SYNCS.ARRIVE.TRANS64.RED RZ, [R2+URZ], R9 ;  /* 0x0000000902ffa9a7 */ /* 0x0003e200080004ff */
[----:B------:R-:W-:Y:S01]  /*2830*/  UIADD3 UR6, UPT, UPT, UR6, 0x1, URZ ;  /* 0x0000000106067890 */ /* 0x000fe2000fffe0ff */
[----:B------:R-:W-:-:S03]  /*2840*/  VIADD R3, R3, 0x1 ;  /* 0x0000000103037836 */ /* 0x000fc60000000000 */
[----:B------:R-:W-:Y:S02]  /*2850*/  UISETP.NE.AND UP0, UPT, UR6, 0x2, UPT ;  /* 0x000000020600788c */ /* 0x000fe4000bf05270 */
[----:B------:R-:W-:Y:S01]  /*2860*/  ISETP.NE.AND P0, PT, R3, 0x2, PT ;  /* 0x000000020300780c */ /* 0x000fe20003f05270 */
[----:B------:R-:W-:Y:S06]  /*2870*/  UGETNEXTWORKID.BROADCAST [UR4], [UR5] ;  /* 0x00000000040073ca */ /* 0x000fec0008000100 */
[----:B------:R-:W-:Y:S02]  /*2880*/  USEL UR4, URZ, 0x1, UP0 ;  /* 0x00000001ff047887 */ /* 0x000fe40008000000 */
[----:B------:R-:W-:-:S04]  /*2890*/  USEL UR6, UR6, URZ, UP0 ;  /* 0x000000ff06067287 */ /* 0x000fc80008000000 */
[----:B------:R-:W-:Y:S02]  /*28a0*/  LOP3.LUT R12, R12, UR4, RZ, 0x3c, !PT ;  /* 0x000000040c0c7c12 */ /* 0x000fe4000f8e3cff */
[----:B-1----:R-:W-:-:S04]  /*28b0*/  SHF.L.U32 R9, R6, 0x1f, RZ ;  /* 0x0000001f06097819 */ /* 0x002fc800000006ff */
[----:B------:R-:W1:Y:S02]  /*28c0*/  SYNCS.PHASECHK.TRANS64.TRYWAIT P1, [R0+URZ+0xf0], R9 ;  /* 0x0000f009000075a7 */ /* 0x000e6400080211ff */
[----:B-1----:R-:W-:Y:S05]  /*28d0*/  @!P1 BRA `(.L_x_42) ;  /* 0x0000006000c09947 */ /* 0x002fea0003800000 */
.L_x_152:
[----:B------:R-:W-:Y:S01]  /*28e0*/  LEA R8, R7, UR37, 0x4 ;  /* 0x0000002507087c11 */ /* 0x000fe2000f8e20ff */
[----:B-1----:R-:W-:Y:S01]  /*28f0*/  VIADD R0, R0, 0x100 ;  /* 0x0000010000007836 */ /* 0x002fe20000000000 */
[----:B------:R-:W-:Y:S01]  /*2900*/  SEL R3, R3, RZ, P0 ;  /* 0x000000ff03037207 */ /* 0x000fe20000000000 */
[----:B------:R-:W-:-:S03]  /*2910*/  VIADD R7, R7, 0x1 ;  /* 0x0000000107077836 */ /* 0x000fc60000000000 */
[----:B------:R-:W1:Y:S01]  /*2920*/  LDS.128 R8, [R8+0x160] ;  /* 0x0001600008087984 */ /* 0x000e620000000c00 */
[----:B------:R-:W-:Y:S02]  /*2930*/  PRMT R0, RZ, 0x654, R0 ;  /* 0x00000654ff007816 */ /* 0x000fe40000000000 */
[C---:B------:R-:W-:Y:S01]  /*2940*/  ISETP.NE.AND P1, PT, R7.reuse, 0x2, PT ;  /* 0x000000020700780c */ /* 0x040fe20003f25270 */
[----:B------:R-:W-:Y:S01]  /*2950*/  @!PT LDS RZ, [RZ] ;  /* 0x00000000fffff984 */ /* 0x000fe20000000800 */
[----:B------:R-:W-:Y:S01]  /*2960*/  @!PT LDS RZ, [RZ] ;  /* 0x00000000fffff984 */ /* 0x000fe20000000800 */
[----:B------:R-:W-:Y:S01]  /*2970*/  @!PT LDS RZ, [RZ] ;  /* 0x00000000fffff984 */ /* 0x000fe20000000800 */
[----:B------:R-:W-:Y:S01]  /*2980*/  @!PT LDS RZ, [RZ] ;  /* 0x00000000fffff984 */ /* 0x000fe20000000800 */
[----:B------:R2:W-:Y:S06]  /*2990*/  MEMBAR.ALL.CTA ;  /* 0x0000000000007992 */ /* 0x0005ec0000008000 */
[----:B--2---:R-:W2:Y:S01]  /*29a0*/  FENCE.VIEW.ASYNC.S ;  /* 0x00000000000073c6 */ /* 0x004ea20000000000 */
[----:B------:R-:W-:Y:S01]  /*29b0*/  SEL R7, R7, RZ, P1 ;  /* 0x000000ff07077207 */ /* 0x000fe20000800000 */
[----:B--2---:R2:W-:Y:S01]  /*29c0*/  SYNCS.ARRIVE.TRANS64.RED.A1T0 RZ, [R0+URZ], RZ ;  /* 0x000000ff00ff79a7 */ /* 0x0045e200081004ff */
[----:B-1----:R-:W-:-:S02]  /*29d0*/  LOP3.LUT P3, RZ, R10, 0x1, RZ, 0xc0, !PT ;  /* 0x000000010aff7812 */ /* 0x002fc4000786c0ff */
[----:B------:R-:W-:-:S04]  /*29e0*/  SEL R9, RZ, 0x1, P1 ;  /* 0x00000001ff097807 */ /* 0x000fc80000800000 */
[----:B------:R-:W-:Y:S02]  /*29f0*/  LOP3.LUT R6, R6, R9, RZ, 0x3c, !PT ;  /* 0x0000000906067212 */ /* 0x000fe400078e3cff */
[----:B--2---:R-:W-:-:S04]  /*2a00*/  SEL R0, RZ, 0x1, P0 ;  /* 0x00000001ff007807 */ /* 0x004fc80000000000 */
[----:B------:R-:W-:Y:S01]  /*2a10*/  LOP3.LUT R5, R5, R0, RZ, 0x3c, !PT ;  /* 0x0000000005057212 */ /* 0x000fe200078e3cff */
[----:B------:R-:W-:Y:S06]  /*2a20*/  @P3 BRA `(.L_x_43) ;  /* 0xfffffffc002c3947 */ /* 0x000fec000383ffff */
[----:B------:R-:W-:Y:S01]  /*2a30*/  ULEA UR5, UR6, UR37, 0x3 ;  /* 0x0000002506057291 */ /* 0x000fe2000f8e18ff */
[----:B------:R-:W-:-:S08]  /*2a40*/  SHF.L.U32 R3, R12, 0x1f, RZ ;  /* 0x0000001f0c037819 */ /* 0x000fd000000006ff */
[----:B------:R-:W1:Y:S02]  /*2a50*/  SYNCS.PHASECHK.TRANS64 P0, [UR5+0x100], R3 ;  /* 0x00010003ff0075a7 */ /* 0x000e640008001005 */
[----:B-1----:R-:W-:Y:S05]  /*2a60*/  @P0 BRA `(.L_x_44) ;  /* 0x0000000000080947 */ /* 0x002fea0003800000 */
[----:B------:R-:W1:Y:S02]  /*2a70*/  SYNCS.PHASECHK.TRANS64.TRYWAIT P0, [UR5+0x100], R3 ;  /* 0x00010003ff0075a7 */ /* 0x000e640008001105 */
[----:B-1----:R-:W-:Y:S05]  /*2a80*/  @!P0 BRA `(.L_x_45) ;  /* 0x0000006000688947 */ /* 0x002fea0003800000 */
.L_x_44:
[----:B------:R-:W-:-:S04]  /*2a90*/  UIADD3 UR4, UPT, UPT, UR6, 0x1, URZ ;  /* 0x0000000106047890 */ /* 0x000fc8000fffe0ff */
[----:B------:R-:W-:-:S04]  /*2aa0*/  UISETP.NE.AND UP0, UPT, UR4, 0x2, UPT ;  /* 0x000000020400788c */ /* 0x000fc8000bf05270 */
[----:B------:R-:W-:Y:S02]  /*2ab0*/  USEL UR7, URZ, 0x1, UP0 ;  /* 0x00000001ff077887 */ /* 0x000fe40008000000 */
[----:B------:R-:W-:-:S04]  /*2ac0*/  USEL UR4, UR4, URZ, UP0 ;  /* 0x000000ff04047287 */ /* 0x000fc80008000000 */
[----:B------:R-:W-:Y:S01]  /*2ad0*/  ULEA UR4, UR4, UR37, 0x3 ;  /* 0x0000002504047291 */ /* 0x000fe2000f8e18ff */
[----:B-1----:R-:W-:-:S04]  /*2ae0*/  LOP3.LUT R3, R12, UR7, RZ, 0x3c, !PT ;  /* 0x000000070c037c12 */ /* 0x002fc8000f8e3cff */
[----:B------:R-:W-:-:S04]  /*2af0*/  SHF.L.U32 R0, R3, 0x1f, RZ ;  /* 0x0000001f03007819 */ /* 0x000fc800000006ff */
[----:B------:R-:W1:Y:S02]  /*2b00*/  SYNCS.PHASECHK.TRANS64 P0, [UR4+0x100], R0 ;  /* 0x00010000ff0075a7 */ /* 0x000e640008001004 */
[----:B-1----:R-:W-:Y:S05]  /*2b10*/  @P0 EXIT ;  /* 0x000000000000094d */ /* 0x002fea0003800000 */
[----:B------:R-:W-:Y:S02]  /*2b20*/  SHF.L.U32 R3, R3, 0x1f, RZ ;  /* 0x0000001f03037819 */ /* 0x000fe400000006ff */
[----:B------:R-:W-:-:S07]  /*2b30*/  MOV R0, UR4 ;  /* 0x0000000400007c02 */ /* 0x000fce0008000f00 */
.L_x_46:
[----:B-1----:R1:W2:Y:S02]  /*2b40*/  SYNCS.PHASECHK.TRANS64.TRYWAIT P0, [R0+URZ+0x100], R3 ;  /* 0x00010003000075a7 */ /* 0x0022a400080011ff */
[----:B--2---:R-:W-:Y:S05]  /*2b50*/  @!P0 NANOSLEEP.SYNCS 0x989680 ;  /* 0x009896800000895d */ /* 0x004fea0003900000 */
[----:B------:R-:W2:Y:S02]  /*2b60*/  @!P0 SYNCS.PHASECHK.TRANS64 P0, [R0+URZ+0x100], R3 ;  /* 0x00010003000085a7 */ /* 0x000ea400080010ff */
[----:B--2---:R-:W-:Y:S05]  /*2b70*/  @P0 EXIT ;  /* 0x000000000000094d */ /* 0x004fea0003800000 */
[----:B------:R-:W-:Y:S05]  /*2b80*/  BRA `(.L_x_46) ;  /* 0xfffffffc00ec7947 */ /* 0x000fea000383ffff */
.L_x_39:
[----:B------:R-:W-:-:S09]  /*2b90*/  UISETP.NE.AND UP1, UPT, UR8, URZ, UPT ;  /* 0x000000ff0800728c */ /* 0x000fd2000bf25270 */
[----:B------:R-:W-:Y:S05]  /*2ba0*/  BRA.U UP1, `(.L_x_47) ;  /* 0x0000000d01407547 */ /* 0x000fea000b800000 */
[----:B------:R-:W-:Y:S01]  /*2bb0*/  UMOV UR4, 0x40 ;  /* 0x0000004000047882 */ /* 0x000fe20000000000 */
[----:B------:R-:W-:Y:S01]  /*2bc0*/  NOP ;  /* 0x0000000000007918 */ /* 0x000fe20000000000 */
[----:B------:R-:W-:Y:S01]  /*2bd0*/  ULEA UR4, UR37, UR4, 0x18 ;  /* 0x0000000425047291 */ /* 0x000fe2000f8ec0ff */
[----:B------:R-:W-:Y:S02]  /*2be0*/  UMOV UR5, 0x400 ;  /* 0x0000040000057882 */ /* 0x000fe40000000000 */
[----:B------:R-:W-:-:S06]  /*2bf0*/  ULEA UR37, UR37, UR5, 0x18 ;  /* 0x0000000525257291 */ /* 0x000fcc000f8ec0ff */
[----:B------:R-:W1:Y:S02]  /*2c00*/  LDS.U8 R0, [UR4+0x1c] ;  /* 0x00001c04ff007984 */ /* 0x000e640008000000 */
[----:B-1----:R-:W-:-:S13]  /*2c10*/  ISETP.NE.AND P0, PT, R0, RZ, PT ;  /* 0x000000ff0000720c */ /* 0x002fda0003f05270 */
[----:B------:R-:W-:Y:S05]  /*2c20*/  @P0 BRA `(.L_x_48) ;  /* 0x0000000000580947 */ /* 0x000fea0003800000 */
[----:B------:R-:W-:-:S13]  /*2c30*/  ELECT P0, URZ, PT ;  /* 0x0000000000ff782f */ /* 0x000fda0003800000 */
[----:B------:R-:W-:Y:S05]  /*2c40*/  @!P0 BRA `(.L_x_49) ;  /* 0x0000000000608947 */ /* 0x000fea0003800000 */
[----:B------:R-:W-:Y:S01]  /*2c50*/  UMOV UR5, 0x10 ;  /* 0x0000001000057882 */ /* 0x000fe20000000000 */
[----:B------:R-:W-:Y:S01]  /*2c60*/  HFMA2 R0, -RZ, RZ, 0, 5.9604644775390625e-08 ;  /* 0x00000001ff007431 */ /* 0x000fe200000001ff */
[----:B---3--:R-:W-:-:S03]  /*2c70*/  MOV R2, 0xffff ;  /* 0x0000ffff00027802 */ /* 0x008fc60000000f00 */
[----:B------:R-:W-:Y:S04]  /*2c80*/  DEPBAR.LE SB1, 0x36 ;  /* 0x00009d800000791a */ /* 0x000fe80000000000 */
[----:B------:R-:W1:Y:S02]  /*2c90*/  UTCATOMSWS.FIND_AND_SET.ALIGN UP0, UR5, UR5 ;  /* 0x00000005000575e3 */ /* 0x000e640008000800 */
[----:B-1----:R-:W-:Y:S01]  /*2ca0*/  MOV R3, UR5 ;  /* 0x0000000500037c02 */ /* 0x002fe20008000f00 */
[----:B------:R-:W-:Y:S06]  /*2cb0*/  BRA.U UP0, `(.L_x_50) ;  /* 0x0000000100187547 */ /* 0x000fec000b800000 */
.L_x_51:
[----:B------:R-:W-:Y:S05]  /*2cc0*/  NANOSLEEP 0x64 ;  /* 0x000000640000795d */ /* 0x000fea0003800000 */
[----:B------:R-:W-:-:S05]  /*2cd0*/  UMOV UR5, 0x10 ;  /* 0x0000001000057882 */ /* 0x000fca0000000000 */
[----:B------:R-:W-:Y:S04]  /*2ce0*/  DEPBAR.LE SB1, 0x36 ;  /* 0x00009d800000791a */ /* 0x000fe80000000000 */
[----:B------:R-:W1:Y:S02]  /*2cf0*/  UTCATOMSWS.FIND_AND_SET.ALIGN UP0, UR5, UR5 ;  /* 0x00000005000575e3 */ /* 0x000e640008000800 */
[----:B-1----:R-:W-:Y:S01]  /*2d00*/  MOV R3, UR5 ;  /* 0x0000000500037c02 */ /* 0x002fe20008000f00 */
[----:B------:R-:W-:Y:S05]  /*2d10*/  BRA.U !UP0, `(.L_x_51) ;  /* 0xfffffffd08e87547 */ /* 0x000fea000b83ffff */
.L_x_50:
[-C--:B------:R-:W-:Y:S02]  /*2d20*/  SHF.L.U32 R2, R2, R3.reuse, RZ ;  /* 0x0000000302027219 */ /* 0x080fe400000006ff */
[----:B------:R-:W-:Y:S01]  /*2d30*/  SHF.L.U32 R0, R0, R3, RZ ;  /* 0x0000000300007219 */ /* 0x000fe200000006ff */
[----:B------:R-:W-:Y:S02]  /*2d40*/  IMAD.SHL.U32 R3, R3, 0x20, RZ ;  /* 0x0000002003037824 */ /* 0x000fe400078e00ff */
[----:B------:R1:W-:Y:S04]  /*2d50*/  ATOMS.OR RZ, [UR4+0x14], R2 ;  /* 0x00001402ffff798c */ /* 0x0003e8000b000004 */
[----:B------:R1:W-:Y:S04]  /*2d60*/  ATOMS.OR RZ, [UR4+0x18], R0 ;  /* 0x00001800ffff798c */ /* 0x0003e8000b000004 */
[----:B------:R1:W-:Y:S01]  /*2d70*/  STS [UR37+0x180], R3 ;  /* 0x00018003ff007988 */ /* 0x0003e20008000825 */
[----:B------:R-:W-:Y:S05]  /*2d80*/  BRA `(.L_x_49) ;  /* 0x0000000000107947 */ /* 0x000fea0003800000 */
.L_x_48:
[----:B------:R-:W-:Y:S02]  /*2d90*/  MOV R0, 0xffffffff ;  /* 0xffffffff00007802 */ /* 0x000fe40000000f00 */
[----:B---3--:R-:W-:-:S03]  /*2da0*/  MOV R2, 0x2dd0 ;  /* 0x00002dd000027802 */ /* 0x008fc60000000f00 */
[----:B------:R1:W-:Y:S04]  /*2db0*/  STS [UR37+0x180], R0 ;  /* 0x00018000ff007988 */ /* 0x0003e80008000825 */
[----:B-1---5:R-:W-:Y:S05]  /*2dc0*/  CALL.REL.NOINC `($__internal_1_$__cuda_sm10x_tcgen05_guardrail_trap_phase_invalid_during_alloc) ;  /* 0x0000006400807944 */ /* 0x022fea0003c00000 */
.L_x_49:
[----:B------:R-:W-:Y:S05]  /*2dd0*/  WARPSYNC.ALL ;  /* 0x0000000000007948 */ /* 0x000fea0003800000 */
[----:B------:R-:W2:Y:S01]  /*2de0*/  S2UR UR4, SR_CgaCtaId ;  /* 0x00000000000479c3 */ /* 0x000ea20000008800 */
[----:B------:R-:W-:Y:S01]  /*2df0*/  UMOV UR5, 0x400 ;  /* 0x0000040000057882 */ /* 0x000fe20000000000 */
[----:B------:R-:W-:-:S06]  /*2e00*/  NOP ;  /* 0x0000000000007918 */ /* 0x000fcc0000000000 */
[----:B------:R-:W-:Y:S06]  /*2e10*/  BAR.ARV 0x6, 0xa0 ;  /* 0x0182800000007b1d */ /* 0x000fec0000002000 */
[----:B------:R-:W-:Y:S01]  /*2e20*/  UISETP.LT.AND UP0, UPT, UR14, 0x1, UPT ;  /* 0x000000010e00788c */ /* 0x000fe2000bf01270 */
[----:B------:R-:W-:Y:S01]  /*2e30*/  IMAD.MOV.U32 R11, RZ, RZ, 0x1 ;  /* 0x00000001ff0b7424 */ /* 0x000fe200078e00ff */
[----:B------:R-:W-:Y:S01]  /*2e40*/  CS2R R8, SRZ ;  /* 0x0000000000087805 */ /* 0x000fe2000001ff00 */
[----:B------:R-:W-:Y:S01]  /*2e50*/  IMAD.MOV.U32 R10, RZ, RZ, RZ ;  /* 0x000000ffff0a7224 */ /* 0x000fe200078e00ff */
[----:B------:R-:W-:Y:S01]  /*2e60*/  USEL UR8, UR14, 0x1, !UP0 ;  /* 0x000000010e087887 */ /* 0x000fe2000c000000 */
[----:B------:R-:W-:Y:S01]  /*2e70*/  UMOV UR18, URZ ;  /* 0x000000ff00127c82 */ /* 0x000fe20008000000 */
[----:B------:R-:W-:-:S02]  /*2e80*/  UMOV UR17, URZ ;  /* 0x000000ff00117c82 */ /* 0x000fc40008000000 */
[----:B------:R-:W-:Y:S02]  /*2e90*/  UIADD3 UR8, UPT, UPT, -UR8, URZ, URZ ;  /* 0x000000ff08087290 */ /* 0x000fe4000fffe1ff */
[----:B--2---:R-:W-:Y:S01]  /*2ea0*/  ULEA UR4, UR4, UR5, 0x18 ;  /* 0x0000000504047291 */ /* 0x004fe2000f8ec0ff */
[----:B------:R-:W2:Y:S03]  /*2eb0*/  LDCU UR5, c[0x0][0x38c] ;  /* 0x00007180ff0577ac */ /* 0x000ea60008000800 */
[----:B------:R-:W-:Y:S02]  /*2ec0*/  UIADD3 UR9, UPT, UPT, UR4, 0x8400, URZ ;  /* 0x0000840004097890 */ /* 0x000fe4000fffe0ff */
[----:B------:R-:W-:-:S03]  /*2ed0*/  UIADD3 UR10, UPT, UPT, UR4, 0x1c400, URZ ;  /* 0x0001c400040a7890 */ /* 0x000fc6000fffe0ff */
[----:B-1----:R-:W1:Y:S01]  /*2ee0*/  LDS R0, [UR4+0x180] ;  /* 0x00018004ff007984 */ /* 0x002e620008000800 */
[----:B------:R-:W-:Y:S02]  /*2ef0*/  UIADD3 UR11, UPT, UPT, UR4, 0x30400, URZ ;  /* 0x00030400040b7890 */ /* 0x000fe4000fffe0ff */
[----:B------:R-:W-:Y:S02]  /*2f00*/  USHF.R.U32.HI UR9, URZ, 0x4, UR9 ;  /* 0x00000004ff097899 */ /* 0x000fe40008011609 */
[----:B------:R-:W-:Y:S02]  /*2f10*/  USHF.R.U32.HI UR10, URZ, 0x4, UR10 ;  /* 0x00000004ff0a7899 */ /* 0x000fe4000801160a */
[----:B------:R-:W-:Y:S02]  /*2f20*/  USHF.R.U32.HI UR11, URZ, 0x4, UR11 ;  /* 0x00000004ff0b7899 */ /* 0x000fe4000801160b */
[----:B------:R-:W-:Y:S02]  /*2f30*/  ULOP3.LUT UR9, UR9, 0x3fff, URZ, 0xc0, !UPT ;  /* 0x00003fff09097892 */ /* 0x000fe4000f8ec0ff */
[----:B------:R-:W-:-:S02]  /*2f40*/  ULOP3.LUT UR10, UR10, 0x3fff, URZ, 0xc0, !UPT ;  /* 0x00003fff0a0a7892 */ /* 0x000fc4000f8ec0ff */
[----:B------:R-:W-:Y:S02]  /*2f50*/  ULOP3.LUT UR11, UR11, 0x3fff, URZ, 0xc0, !UPT ;  /* 0x00003fff0b0b7892 */ /* 0x000fe4000f8ec0ff */
[----:B------:R-:W-:Y:S02]  /*2f60*/  ULOP3.LUT UR9, UR9, 0x10000, URZ, 0xfc, !UPT ;  /* 0x0001000009097892 */ /* 0x000fe4000f8efcff */
[----:B------:R-:W-:Y:S02]  /*2f70*/  ULOP3.LUT UR10, UR10, 0x10000, URZ, 0xfc, !UPT ;  /* 0x000100000a0a7892 */ /* 0x000fe4000f8efcff */
[----:B------:R-:W-:Y:S02]  /*2f80*/  ULOP3.LUT UR11, UR11, 0x10000, URZ, 0xfc, !UPT ;  /* 0x000100000b0b7892 */ /* 0x000fe4000f8efcff */
[----:B--2---:R-:W-:Y:S01]  /*2f90*/  UISETP.GE.AND UP0, UPT, UR5, 0x1, UPT ;  /* 0x000000010500788c */ /* 0x004fe2000bf06270 */
[----:B------:R-:W-:Y:S01]  /*2fa0*/  UMOV UR23, 0x81004a4 ;  /* 0x081004a400177882 */ /* 0x000fe20000000000 */
[----:B------:R-:W-:Y:S01]  /*2fb0*/  UMOV UR21, 0x81004a4 ;  /* 0x081004a400157882 */ /* 0x000fe20000000000 */
[----:B-1----:R-:W-:-:S13]  /*2fc0*/  R2UR UR19, R0 ;  /* 0x00000000001372ca */ /* 0x002fda00000e0000 */
[----:B------:R-:W-:Y:S02]  /*2fd0*/  UIADD3 UR22, UPT, UPT, UR19, 0x80, URZ ;  /* 0x0000008013167890 */ /* 0x000fe4000fffe0ff */
[----:B------:R-:W-:-:S12]  /*2fe0*/  UIADD3 UR20, UPT, UPT, UR19, 0x82, URZ ;  /* 0x0000008213147890 */ /* 0x000fd8000fffe0ff */
.L_x_58:
[----:B------:R-:W-:Y:S02]  /*2ff0*/  LEA R0, R10, UR4, 0x3 ;  /* 0x000000040a007c11 */ /* 0x000fe4000f8e18ff */
[----:B------:R-:W-:Y:S02]  /*3000*/  SHF.L.U32 R5, R9, 0x1f, RZ ;  /* 0x0000001f09057819 */ /* 0x000fe400000006ff */
[----:B------:R-:W-:Y:S01]  /*3010*/  PLOP3.LUT P0, PT, PT, PT, UP0, 0x80, 0x8 ;  /* 0x000000000008781c */ /* 0x000fe20003f0f008 */
[----:B------:R-:W-:Y:S01]  /*3020*/  VIADD R3, R0, 0x100 ;  /* 0x0000010000037836 */ /* 0x000fe20000000000 */
[----:B-1----:R-:W1:Y:S02]  /*3030*/  SYNCS.PHASECHK.TRANS64.TRYWAIT P1, [R0+URZ+0xf0], R5 ;  /* 0x0000f005000075a7 */ /* 0x002e6400080211ff */
[----:B-1-3--:R-:W-:Y:S09]  /*3040*/  @!P1 BRA `(.L_x_52) ;  /* 0x0000005c00109947 */ /* 0x00aff20003800000 */
.L_x_154:
[----:B------:R-:W-:Y:S01]  /*3050*/  LEA R4, R10, UR4, 0x4 ;  /* 0x000000040a047c11 */ /* 0x000fe2000f8e20ff */
[----:B------:R-:W-:Y:S01]  /*3060*/  @UP0 ULEA UR5, UR17, UR4, 0x3 ;  /* 0x0000000411050291 */ /* 0x000fe2000f8e18ff */
[----:B------:R-:W-:Y:S01]  /*3070*/  PLOP3.LUT P2, PT, PT, PT, PT, 0x80, 0x8 ;  /* 0x000000000008781c */ /* 0x000fe20003f4f070 */
[----:B------:R-:W-:Y:S01]  /*3080*/  ULEA UR6, UR18, UR4, 0x3 ;  /* 0x0000000412067291 */ /* 0x000fe2000f8e18ff */
[----:B------:R-:W-:Y:S01]  /*3090*/  PRMT R3, RZ, 0x654, R3 ;  /* 0x00000654ff037816 */ /* 0x000fe20000000003 */
[----:B------:R-:W-:Y:S01]  /*30a0*/  ULEA UR7, UR18, UR19, 0x6 ;  /* 0x0000001312077291 */ /* 0x000fe2000f8e30ff */
[----:B-1----:R-:W1:Y:S01]  /*30b0*/  LDS.128 R4, [R4+0x160] ;  /* 0x0001600004047984 */ /* 0x002e620000000c00 */
[----:B---3--:R-:W-:Y:S02]  /*30c0*/  @P0 SHF.L.U32 R2, R8, 0x1f, RZ ;  /* 0x0000001f08020819 */ /* 0x008fe400000006ff */
[----:B------:R-:W-:Y:S01]  /*30d0*/  SHF.L.U32 R0, R11, 0x1f, RZ ;  /* 0x0000001f0b007819 */ /* 0x000fe200000006ff */
[----:B------:R-:W-:Y:S01]  /*30e0*/  @!PT LDS RZ, [RZ] ;  /* 0x00000000fffff984 */ /* 0x000fe20000000800 */
[----:B------:R-:W-:Y:S01]  /*30f0*/  @!PT LDS RZ, [RZ] ;  /* 0x00000000fffff984 */ /* 0x000fe20000000800 */
[----:B------:R-:W-:Y:S01]  /*3100*/  @!PT LDS RZ, [RZ] ;  /* 0x00000000fffff984 */ /* 0x000fe20000000800 */
[----:B------:R-:W-:Y:S01]  /*3110*/  @!PT LDS RZ, [RZ] ;  /* 0x00000000fffff984 */ /* 0x000fe20000000800 */
[----:B------:R2:W-:Y:S06]  /*3120*/  MEMBAR.ALL.CTA ;  /* 0x0000000000007992 */ /* 0x0005ec0000008000 */
[----:B--2---:R-:W2:Y:S02]  /*3130*/  FENCE.VIEW.ASYNC.S ;  /* 0x00000000000073c6 */ /* 0x004ea40000000000 */
[----:B--2---:R2:W-:Y:S01]  /*3140*/  SYNCS.ARRIVE.TRANS64.RED.A1T0 RZ, [R3+URZ], RZ ;  /* 0x000000ff03ff79a7 */ /* 0x0045e200081004ff */
[----:B------:R2:W3:Y:S01]  /*3150*/  @P0 SYNCS.PHASECHK.TRANS64.TRYWAIT P2, [UR5], R2 ;  /* 0x00000002ff0005a7 */ /* 0x0004e20008041105 */
[----:B-1----:R-:W-:Y:S01]  /*3160*/  LOP3.LUT P1, RZ, R6, 0x1, RZ, 0xc0, !PT ;  /* 0x0000000106ff7812 */ /* 0x002fe2000782c0ff */
[----:B------:R-:W1:Y:S02]  /*3170*/  SYNCS.PHASECHK.TRANS64.TRYWAIT P0, [UR6+0x120], R0 ;  /* 0x00012000ff0075a7 */ /* 0x000e640008001106 */
[----:B-123--:R-:W-:Y:S10]  /*3180*/  @!P0 BRA `(.L_x_53) ;  /* 0x0000005800d48947 */ /* 0x00eff40003800000 */
.L_x_156:
[----:B------:R-:W-:Y:S01]  /*3190*/  IADD3 R10, PT, PT, R10, 0x1, RZ ;  /* 0x000000010a0a7810 */ /* 0x000fe20007ffe0ff */
[----:B------:R-:W-:Y:S06]  /*31a0*/  BRA.U !UP0, `(.L_x_54) ;  /* 0x0000000108a87547 */ /* 0x000fec000b800000 */
[----:B------:R-:W-:Y:S01]  /*31b0*/  UMOV UR16, URZ ;  /* 0x000000ff00107c82 */ /* 0x000fe20008000000 */
[----:B------:R-:W-:Y:S01]  /*31c0*/  UMOV UR15, UR8 ;  /* 0x00000008000f7c82 */ /* 0x000fe20008000000 */
[----:B------:R-:W-:Y:S01]  /*31d0*/  UMOV UR13, UR14 ;  /* 0x0000000e000d7c82 */ /* 0x000fe20008000000 */
[----:B------:R-:W-:-:S05]  /*31e0*/  UMOV UR12, UR17 ;  /* 0x00000011000c7c82 */ /* 0x000fca0008000000 */
.L_x_57:
[----:B------:R-:W-:Y:S02]  /*31f0*/  UIADD3 UR15, UPT, UPT, UR15, 0x1, URZ ;  /* 0x000000010f0f7890 */ /* 0x000fe4000fffe0ff */
[----:B--2---:R-:W-:Y:S02]  /*3200*/  ULEA UR5, UR12, UR4, 0x3 ;  /* 0x000000040c057291 */ /* 0x004fe4000f8e18ff */
[----:B------:R-:W-:Y:S01]  /*3210*/  UISETP.NE.AND UP1, UPT, UR15, URZ, UPT ;  /* 0x000000ff0f00728c */ /* 0x000fe2000bf25270 */
[----:B---3--:R-:W-:Y:S10]  /*3220*/  @P2 BRA `(.L_x_55) ;  /* 0x00000000000c2947 */ /* 0x008ff40003800000 */
[----:B-1----:R-:W-:Y:S04]  /*3230*/  SHF.L.U32 R3, R8, 0x1f, RZ ;  /* 0x0000001f08037819 */ /* 0x002fe800000006ff */
[----:B------:R-:W1:Y:S02]  /*3240*/  SYNCS.PHASECHK.TRANS64.TRYWAIT P0, [UR5], R3 ;  /* 0x00000003ff0075a7 */ /* 0x000e640008001105 */
[----:B-1----:R-:W-:Y:S05]  /*3250*/  @!P0 BRA `(.L_x_56) ;  /* 0x0000005800b88947 */ /* 0x002fea0003800000 */
.L_x_55:
[----:B------:R-:W-:Y:S01]  /*3260*/  UISETP.NE.AND UP2, UPT, UR13, 0x1, UPT ;  /* 0x000000010d00788c */ /* 0x000fe2000bf45270 */
[----:B------:R-:W-:Y:S01]  /*3270*/  PLOP3.LUT P2, PT, PT, PT, PT, 0x80, 0x8 ;  /* 0x000000000008781c */ /* 0x000fe20003f4f070 */
[----:B------:R-:W-:Y:S02]  /*3280*/  UIADD3 UR17, UPT, UPT, UR12, 0x1, URZ ;  /* 0x000000010c117890 */ /* 0x000fe4000fffe0ff */
[----:B------:R-:W-:Y:S02]  /*3290*/  ULEA UR26, UR12, UR10, 0x9 ;  /* 0x0000000a0c1a7291 */ /* 0x000fe4000f8e48ff */
[----:B------:R-:W-:Y:S01]  /*32a0*/  UISETP.NE.AND UP3, UPT, UR17, 0xa, UPT ;  /* 0x0000000a1100788c */ /* 0x000fe2000bf65270 */
[----:B------:R-:W-:Y:S01]  /*32b0*/  PLOP3.LUT P0, PT, PT, PT, UP2, 0x80, 0x8 ;  /* 0x000000000008781c */ /* 0x000fe20003f0f028 */
[----:B------:R-:W-:Y:S02]  /*32c0*/  ULEA UR28, UR12, UR11, 0x7 ;  /* 0x0000000b0c1c7291 */ /* 0x000fe4000f8e38ff */
[----:B------:R-:W-:Y:S02]  /*32d0*/  USEL UR25, URZ, 0x1, UP3 ;  /* 0x00000001ff197887 */ /* 0x000fe40009800000 */
[----:B------:R-:W-:Y:S02]  /*32e0*/  USEL UR17, UR17, URZ, UP3 ;  /* 0x000000ff11117287 */ /* 0x000fe40009800000 */
[----:B------:R-:W-:Y:S02]  /*32f0*/  UIADD3 UR32, UPT, UPT, UR26, 0x4, URZ ;  /* 0x000000041a207890 */ /* 0x000fe4000fffe0ff */
[----:B------:R-:W-:Y:S01]  /*3300*/  @UP2 ULEA UR24, UR17, UR4, 0x3 ;  /* 0x0000000411182291 */ /* 0x000fe2000f8e18ff */
[----:B------:R-:W-:Y:S01]  /*3310*/  LOP3.LUT R8, R8, UR25, RZ, 0x3c, !PT ;  /* 0x0000001908087c12 */ /* 0x000fe2000f8e3cff */
[----:B------:R-:W-:Y:S02]  /*3320*/  UISETP.NE.U32.AND UP2, UPT, UR16, URZ, UPT ;  /* 0x000000ff1000728c */ /* 0x000fe4000bf45070 */
[----:B------:R-:W-:Y:S01]  /*3330*/  UIADD3 UR5, UPT, UPT, UR5, 0x50, URZ ;  /* 0x0000005005057890 */ /* 0x000fe2000fffe0ff */
[----:B-1----:R-:W-:Y:S01]  /*3340*/  @P0 SHF.L.U32 R0, R8, 0x1f, RZ ;  /* 0x0000001f08000819 */ /* 0x002fe200000006ff */
[----:B------:R-:W-:Y:S01]  /*3350*/  UMOV UR29, 0x4008 ;  /* 0x00004008001d7882 */ /* 0x000fe20000000000 */
[----:B------:R-:W-:Y:S01]  /*3360*/  UMOV UR27, 0x40004040 ;  /* 0x40004040001b7882 */ /* 0x000fe20000000000 */
[----:B------:R-:W-:Y:S01]  /*3370*/  UMOV UR25, 0x80004020 ;  /* 0x8000402000197882 */ /* 0x000fe20000000000 */
[----:B------:R2:W3:Y:S01]  /*3380*/  @P0 SYNCS.PHASECHK.TRANS64.TRYWAIT P2, [UR24], R0 ;  /* 0x00000000ff0005a7 */ /* 0x0004e20008041118 */
[----:B------:R-:W-:Y:S01]  /*3390*/  ULEA UR24, UR12, UR9, 0x9 ;  /* 0x000000090c187291 */ /* 0x000fe2000f8e48ff */
[----:B------:R2:W-:Y:S01]  /*33a0*/  UTCCP.T.S.128dp128bit tmem[UR19+0x80], gdesc[UR28] ;  /* 0x0000801c130079e7 */ /* 0x0005e20008180000 */
[----:B------:R-:W-:Y:S02]  /*33b0*/  UIADD3 UR13, UPT, UPT, UR13, -0x1, URZ ;  /* 0xffffffff0d0d7890 */ /* 0x000fe4000fffe0ff */
[----:B------:R-:W-:Y:S01]  /*33c0*/  UIADD3 UR30, UPT, UPT, UR24, 0x2, URZ ;  /* 0x00000002181e7890 */ /* 0x000fe2000fffe0ff */
[----:B------:R-:W-:Y:S01]  /*33d0*/  UMOV UR33, 0x40004040 ;  /* 0x4000404000217882 */ /* 0x000fe20000000000 */
[----:B------:R-:W-:Y:S01]  /*33e0*/  UMOV UR31, 0x80004020 ;  /* 0x80004020001f7882 */ /* 0x000fe20000000000 */
[----:B------:R-:W-:Y:S02]  /*33f0*/  UMOV UR16, 0x1 ;  /* 0x0000000100107882 */ /* 0x000fe40000000000 */
[----:B------:R2:W-:Y:S01]  /*3400*/  UTCIMMA gdesc[UR24], gdesc[UR26], tmem[UR7], tmem[UR22], idesc[UR23], UP2 ;  /* 0x00ff161a180075ea */ /* 0x0005e20009000107 */
[----:B------:R-:W-:Y:S03]  /*3410*/  UMOV UR12, UR17 ;  /* 0x00000011000c7c82 */ /* 0x000fe60008000000 */
[----:B------:R2:W-:Y:S01]  /*3420*/  UTCIMMA gdesc[UR30], gdesc[UR32], tmem[UR7], tmem[UR20], idesc[UR21], UPT ;  /* 0x00ff14201e0075ea */ /* 0x0005e2000b800107 */
[----:B------:R2:W-:Y:S01]  /*3430*/  UTCBAR [UR5], URZ ;  /* 0x000000ff050073e9 */ /* 0x0005e200080000ff */
[----:B------:R-:W-:Y:S05]  /*3440*/  BRA.U UP1, `(.L_x_57) ;  /* 0xfffffffd01687547 */ /* 0x000fea000b83ffff */
.L_x_54:
[----:B------:R-:W-:Y:S01]  /*3450*/  UIADD3 UR18, UPT, UPT, UR18, 0x1, URZ ;  /* 0x0000000112127890 */ /* 0x000fe2000fffe0ff */
[C---:B------:R-:W-:Y:S01]  /*3460*/  ISETP.NE.AND P0, PT, R10.reuse, 0x2, PT ;  /* 0x000000020a00780c */ /* 0x040fe20003f05270 */
[----:B------:R-:W-:Y:S02]  /*3470*/  UIADD3 UR6, UPT, UPT, UR6, 0x110, URZ ;  /* 0x0000011006067890 */ /* 0x000fe4000fffe0ff */
[----:B------:R-:W-:Y:S01]  /*3480*/  UISETP.NE.AND UP1, UPT, UR18, 0x2, UPT ;  /* 0x000000021200788c */ /* 0x000fe2000bf25270 */
[----:B-12---:R-:W-:Y:S02]  /*3490*/  SEL R0, RZ, 0x1, P0 ;  /* 0x00000001ff007807 */ /* 0x006fe40000000000 */
[----:B------:R-:W-:Y:S01]  /*34a0*/  SEL R10, R10, RZ, P0 ;  /* 0x000000ff0a0a7207 */ /* 0x000fe20000000000 */
[----:B------:R-:W-:Y:S01]  /*34b0*/  USEL UR5, URZ, 0x1, UP1 ;  /* 0x00000001ff057887 */ /* 0x000fe20008800000 */
[----:B------:R-:W-:Y:S01]  /*34c0*/  LOP3.LUT R9, R9, R0, RZ, 0x3c, !PT ;  /* 0x0000000009097212 */ /* 0x000fe200078e3cff */
[----:B------:R-:W-:Y:S01]  /*34d0*/  USEL UR18, UR18, URZ, UP1 ;  /* 0x000000ff12127287 */ /* 0x000fe20008800000 */
[----:B------:R1:W-:Y:S03]  /*34e0*/  UTCBAR [UR6], URZ ;  /* 0x000000ff060073e9 */ /* 0x0003e600080000ff */
[----:B------:R-:W-:Y:S01]  /*34f0*/  LOP3.LUT R11, R11, UR5, RZ, 0x3c, !PT ;  /* 0x000000050b0b7c12 */ /* 0x000fe2000f8e3cff */
[----:B------:R-:W-:Y:S07]  /*3500*/  @P1 BRA `(.L_x_58) ;  /* 0xfffffff800b81947 */ /* 0x000fee000383ffff */
[----:B------:R-:W2:Y:S01]  /*3510*/  S2UR UR5, SR_CgaCtaId ;  /* 0x00000000000579c3 */ /* 0x000ea20000008800 */
[----:B------:R-:W-:Y:S01]  /*3520*/  ELECT P0, URZ, PT ;  /* 0x0000000000ff782f */ /* 0x000fe20003800000 */
[----:B------:R-:W-:Y:S01]  /*3530*/  IMAD.MOV.U32 R0, RZ, RZ, 0x1 ;  /* 0x00000001ff007424 */ /* 0x000fe200078e00ff */
[----:B------:R-:W-:Y:S01]  /*3540*/  UIADD3 UR4, UPT, UPT, UR4, 0x120, URZ ;  /* 0x0000012004047890 */ /* 0x000fe2000fffe0ff */
[----:B------:R-:W-:Y:S01]  /*3550*/  SHF.L.U32 R3, R11, 0x1f, RZ ;  /* 0x0000001f0b037819 */ /* 0x000fe200000006ff */
[----:B-1----:R-:W-:-:S03]  /*3560*/  UMOV UR6, 0x40 ;  /* 0x0000004000067882 */ /* 0x002fc60000000000 */
[----:B------:R-:W-:Y:S01]  /*3570*/  UVIRTCOUNT.DEALLOC.SMPOOL 0x80 ;  /* 0x000000800000784c */ /* 0x000fe20000000000 */
[----:B--2---:R-:W-:Y:S02]  /*3580*/  ULEA UR5, UR5, UR6, 0x18 ;  /* 0x0000000605057291 */ /* 0x004fe4000f8ec0ff */
[----:B------:R-:W-:-:S07]  /*3590*/  ULEA UR6, UR18, UR4, 0x3 ;  /* 0x0000000412067291 */ /* 0x000fce000f8e18ff */
[----:B------:R1:W-:Y:S02]  /*35a0*/  @P0 STS.U8 [UR5+0x1c], R0 ;  /* 0x00001c00ff000988 */ /* 0x0003e40008000005 */
[----:B------:R-:W2:Y:S02]  /*35b0*/  SYNCS.PHASECHK.TRANS64.TRYWAIT P0, [UR6], R3 ;  /* 0x00000003ff0075a7 */ /* 0x000ea40008001106 */
[----:B-12---:R-:W-:Y:S05]  /*35c0*/  @!P0 BRA `(.L_x_59) ;  /* 0x0000005400f48947 */ /* 0x006fea0003800000 */
.L_x_159:
[----:B------:R-:W-:-:S04]  /*35d0*/  UIADD3 UR7, UPT, UPT, UR18, 0x1, URZ ;  /* 0x0000000112077890 */ /* 0x000fc8000fffe0ff */
[----:B------:R-:W-:-:S04]  /*35e0*/  UISETP.NE.AND UP0, UPT, UR7, 0x2, UPT ;  /* 0x000000020700788c */ /* 0x000fc8000bf05270 */
[----:B------:R-:W-:Y:S02]  /*35f0*/  USEL UR6, URZ, 0x1, UP0 ;  /* 0x00000001ff067887 */ /* 0x000fe40008000000 */
[----:B------:R-:W-:-:S04]  /*3600*/  USEL UR7, UR7, URZ, UP0 ;  /* 0x000000ff07077287 */ /* 0x000fc80008000000 */
[----:B------:R-:W-:Y:S01]  /*3610*/  ULEA UR7, UR7, UR4, 0x3 ;  /* 0x0000000407077291 */ /* 0x000fe2000f8e18ff */
[----:B-1----:R-:W-:-:S04]  /*3620*/  LOP3.LUT R3, R11, UR6, RZ, 0x3c, !PT ;  /* 0x000000060b037c12 */ /* 0x002fc8000f8e3cff */
[----:B------:R-:W-:-:S04]  /*3630*/  SHF.L.U32 R3, R3, 0x1f, RZ ;  /* 0x0000001f03037819 */ /* 0x000fc800000006ff */
[----:B------:R-:W1:Y:S02]  /*3640*/  SYNCS.PHASECHK.TRANS64.TRYWAIT P0, [UR7], R3 ;  /* 0x00000003ff0075a7 */ /* 0x000e640008001107 */
[----:B-1----:R-:W-:Y:S05]  /*3650*/  @!P0 BRA `(.L_x_60) ;  /* 0x0000005400e88947 */ /* 0x002fea0003800000 */
.L_x_161:
[----:B------:R-:W-:Y:S01]  /*3660*/  NOP ;  /* 0x0000000000007918 */ /* 0x000fe20000000000 */
[----:B-1----:R-:W1:Y:S01]  /*3670*/  LDS R0, [UR5+0x14] ;  /* 0x00001405ff007984 */ /* 0x002e620008000800 */
[----:B------:R-:W-:Y:S01]  /*3680*/  ULOP3.LUT UR6, UR19, 0xffff, URZ, 0xc0, !UPT ;  /* 0x0000ffff13067892 */ /* 0x000fe2000f8ec0ff */
[----:B------:R-:W-:Y:S01]  /*3690*/  UMOV UR8, 0xffff ;  /* 0x0000ffff00087882 */ /* 0x000fe20000000000 */
[----:B------:R-:W-:Y:S02]  /*36a0*/  UMOV UR4, 0x1 ;  /* 0x0000000100047882 */ /* 0x000fe40000000000 */
[----:B------:R-:W-:-:S04]  /*36b0*/  USHF.R.U32.HI UR6, URZ, 0x5, UR6 ;  /* 0x00000005ff067899 */ /* 0x000fc80008011606 */
[----:B------:R-:W-:Y:S02]  /*36c0*/  USHF.L.U32 UR8, UR8, UR6, URZ ;  /* 0x0000000608087299 */ /* 0x000fe400080006ff */
[----:B------:R-:W-:-:S04]  /*36d0*/  USHF.L.U32 UR4, UR4, UR6, URZ ;  /* 0x0000000604047299 */ /* 0x000fc800080006ff */
[----:B-1----:R-:W-:-:S04]  /*36e0*/  LOP3.LUT R0, R0, UR8, RZ, 0xc0, !PT ;  /* 0x0000000800007c12 */ /* 0x002fc8000f8ec0ff */
[----:B------:R-:W-:-:S13]  /*36f0*/  ISETP.NE.AND P0, PT, R0, UR8, PT ;  /* 0x0000000800007c0c */ /* 0x000fda000bf05270 */
[----:B------:R-:W-:Y:S05]  /*3700*/  @P0 BRA `(.L_x_61) ;  /* 0x0000000000580947 */ /* 0x000fea0003800000 */
[----:B------:R-:W1:Y:S02]  /*3710*/  LDS R0, [UR5+0x18] ;  /* 0x00001805ff007984 */ /* 0x000e640008000800 */
[----:B-1----:R-:W-:-:S04]  /*3720*/  LOP3.LUT R0, R0, UR4, RZ, 0xc0, !PT ;  /* 0x0000000400007c12 */ /* 0x002fc8000f8ec0ff */
[----:B------:R-:W-:-:S13]  /*3730*/  ISETP.NE.AND P0, PT, R0, UR4, PT ;  /* 0x0000000400007c0c */ /* 0x000fda000bf05270 */
[----:B------:R-:W-:Y:S05]  /*3740*/  @P0 BRA `(.L_x_62) ;  /* 0x00000000003c0947 */ /* 0x000fea0003800000 */
[----:B------:R-:W1:Y:S01]  /*3750*/  S2R R2, SR_LANEID ;  /* 0x0000000000027919 */ /* 0x000e620000000000 */
[----:B------:R-:W-:Y:S01]  /*3760*/  ULOP3.LUT UR8, URZ, UR8, URZ, 0x33, !UPT ;  /* 0x00000008ff087292 */ /* 0x000fe2000f8e33ff */
[----:B------:R-:W-:Y:S01]  /*3770*/  LOP3.LUT R4, RZ, UR4, RZ, 0x33, !PT ;  /* 0x00000004ff047c12 */ /* 0x000fe2000f8e33ff */
[----:B------:R-:W-:Y:S02]  /*3780*/  VOTEU.ANY UR7, UPT, PT ;  /* 0x0000000000077886 */ /* 0x000fe400038e0100 */
[----:B------:R-:W-:Y:S01]  /*3790*/  UFLO.U32 UR7, UR7 ;  /* 0x00000007000772bd */ /* 0x000fe200080e0000 */
[----:B------:R-:W2:Y:S01]  /*37a0*/  REDUX UR4, R4 ;  /* 0x00000000040473c4 */ /* 0x000ea20000000000 */
[----:B------:R-:W-:-:S06]  /*37b0*/  IMAD.U32 R0, RZ, RZ, UR8 ;  /* 0x00000008ff007e24 */ /* 0x000fcc000f8e00ff */
[----:B------:R4:W-:Y:S01]  /*37c0*/  UTCATOMSWS.AND URZ, UR8 ;  /* 0x0000000800ff79e3 */ /* 0x0009e20008000000 */
[----:B------:R-:W3:Y:S01]  /*37d0*/  REDUX UR6, R0 ;  /* 0x00000000000673c4 */ /* 0x000ee20000000000 */
[----:B-1----:R-:W-:Y:S01]  /*37e0*/  ISETP.EQ.U32.AND P0, PT, R2, UR7, PT ;  /* 0x0000000702007c0c */ /* 0x002fe2000bf02070 */
[----:B--2---:R-:W-:Y:S01]  /*37f0*/  IMAD.U32 R2, RZ, RZ, UR4 ;  /* 0x00000004ff027e24 */ /* 0x004fe2000f8e00ff */
[----:B---3--:R-:W-:-:S11]  /*3800*/  MOV R3, UR6 ;  /* 0x0000000600037c02 */ /* 0x008fd60008000f00 */
[----:B------:R4:W-:Y:S04]  /*3810*/  @P0 ATOMS.AND RZ, [UR5+0x14], R3 ;  /* 0x00001403ffff098c */ /* 0x0009e8000a800005 */
[----:B------:R4:W-:Y:S01]  /*3820*/  @P0 ATOMS.AND RZ, [UR5+0x18], R2 ;  /* 0x00001802ffff098c */ /* 0x0009e2000a800005 */
[----:B------:R-:W-:Y:S05]  /*3830*/  BRA `(.L_x_63) ;  /* 0x0000000000147947 */ /* 0x000fea0003800000 */
.L_x_62:
[----:B------:R-:W-:Y:S02]  /*3840*/  MOV R2, 0x3860 ;  /* 0x0000386000027802 */ /* 0x000fe40000000f00 */
[----:B---3-5:R-:W-:Y:S05]  /*3850*/  CALL.REL.NOINC `($__internal_0_$__cuda_sm10x_tcgen05_guardrail_trap_col_being_dealloced_not_returned_by_alloc) ;  /* 0x0000005800d07944 */ /* 0x028fea0003c00000 */
[----:B------:R-:W-:Y:S05]  /*3860*/  BRA `(.L_x_63) ;  /* 0x0000000000087947 */ /* 0x000fea0003800000 */
.L_x_61:
[----:B------:R-:W-:Y:S02]  /*3870*/  MOV R2, 0x3890 ;  /* 0x0000389000027802 */ /* 0x000fe40000000f00 */
[----:B---3-5:R-:W-:Y:S05]  /*3880*/  CALL.REL.NOINC `($__internal_2_$__cuda_sm10x_tcgen05_guardrail_trap_unallocated_columns_being_dealloced) ;  /* 0x0000005800dc7944 */ /* 0x028fea0003c00000 */
.L_x_63:
[----:B------:R-:W-:Y:S01]  /*3890*/  NOP ;  /* 0x0000000000007918 */ /* 0x000fe20000000000 */
[----:B----4-:R-:W-:Y:S05]  /*38a0*/  EXIT ;  /* 0x000000000000794d */ /* 0x010fea0003800000 */
.L_x_47:
[----:B------:R-:W-:Y:S05]  /*38b0*/  BRA.U !UP0, `(.L_x_64) ;  /* 0x0000001508507547 */ /* 0x000fea000b800000 */
[----:B------:R-:W1:Y:S01]  /*38c0*/  LDC R0, c[0x0][0xd30] ;  /* 0x00034c00ff007b82 */ /* 0x000e620000000800 */
[----:B------:R-:W-:Y:S01]  /*38d0*/  UMOV UR4, 0x400 ;  /* 0x0000040000047882 */ /* 0x000fe20000000000 */
[----:B------:R-:W-:Y:S01]  /*38e0*/  HFMA2 R35, -RZ, RZ, 0, 0 ;  /* 0x00000000ff237431 */ /* 0x000fe200000001ff */
[----:B------:R-:W-:Y:S01]  /*38f0*/  ULEA UR4, UR37, UR4, 0x18 ;  /* 0x0000000425047291 */ /* 0x000fe2000f8ec0ff */
[----:B------:R-:W-:Y:S01]  /*3900*/  IMAD.MOV.U32 R37, RZ, RZ, 0x1 ;  /* 0x00000001ff257424 */ /* 0x000fe200078e00ff */
[----:B------:R-:W-:Y:S01]  /*3910*/  UISETP.NE.AND UP0, UPT, UR8, 0x2, UPT ;  /* 0x000000020800788c */ /* 0x000fe2000bf05270 */
[----:B------:R-:W-:Y:S01]  /*3920*/  IMAD.MOV.U32 R36, RZ, RZ, RZ ;  /* 0x000000ffff247224 */ /* 0x000fe200078e00ff */
[----:B------:R-:W-:Y:S01]  /*3930*/  UIADD3 UR5, UPT, UPT, UR4, 0xb8, URZ ;  /* 0x000000b804057890 */ /* 0x000fe2000fffe0ff */
[----:B------:R-:W2:Y:S01]  /*3940*/  LDC R29, c[0x0][0x370] ;  /* 0x0000dc00ff1d7b82 */ /* 0x000ea20000000800 */
[----:B------:R-:W-:Y:S01]  /*3950*/  MOV R31, 0x2000 ;  /* 0x00002000001f7802 */ /* 0x000fe20000000f00 */
[----:B------:R-:W-:-:S02]  /*3960*/  UPLOP3.LUT UP1, UPT, UPT, UPT, UPT, 0x40, 0x4 ;  /* 0x000000000004789c */ /* 0x000fc40003f2e870 */
[----:B------:R-:W-:Y:S02]  /*3970*/  USEL UR6, URZ, 0x1, UP0 ;  /* 0x00000001ff067887 */ /* 0x000fe40008000000 */
[----:B------:R-:W-:Y:S02]  /*3980*/  UIADD3 UR57, UPT, UPT, UR4, 0xa0, URZ ;  /* 0x000000a004397890 */ /* 0x000fe4000fffe0ff */
[----:B------:R-:W4:Y:S01]  /*3990*/  LDC R8, c[0x0][0xd0c] ;  /* 0x00034300ff087b82 */ /* 0x000f220000000800 */
[----:B------:R-:W-:Y:S02]  /*39a0*/  UIADD3 UR49, UPT, UPT, UR4, 0xa8, URZ ;  /* 0x000000a804317890 */ /* 0x000fe4000fffe0ff */
[----:B------:R-:W-:Y:S02]  /*39b0*/  UIADD3 UR41, UPT, UPT, UR4, 0xb0, URZ ;  /* 0x000000b004297890 */ /* 0x000fe4000fffe0ff */
[----:B------:R-:W-:-:S03]  /*39c0*/  UPRMT UR5, UR37, 0x654, UR5 ;  /* 0x0000065425057896 */ /* 0x000fc60008000005 */
[----:B------:R-:W2:Y:S01]  /*39d0*/  LDC R28, c[0x0][0xd20] ;  /* 0x00034800ff1c7b82 */ /* 0x000ea20000000800 */
[----:B-1----:R-:W-:-:S07]  /*39e0*/  ISETP.NE.AND P1, PT, R0, 0x1, PT ;  /* 0x000000010000780c */ /* 0x002fce0003f25270 */
[----:B------:R-:W1:Y:S08]  /*39f0*/  LDC.64 R38, c[0x0][0x348] ;  /* 0x0000d200ff267b82 */ /* 0x000e700000000a00 */
[----:B------:R-:W1:Y:S08]  /*3a00*/  LDC.64 R18, c[0x0][0xa88] ;  /* 0x0002a200ff127b82 */ /* 0x000e700000000a00 */
[----:B------:R-:W1:Y:S08]  /*3a10*/  LDC.64 R22, c[0x0][0xd10] ;  /* 0x00034400ff167b82 */ /* 0x000e700000000a00 */
[----:B------:R-:W1:Y:S08]  /*3a20*/  LDC.64 R6, c[0x0][0xd18] ;  /* 0x00034600ff067b82 */ /* 0x000e700000000a00 */
[----:B------:R-:W1:Y:S08]  /*3a30*/  LDC.64 R4, c[0x0][0xd28] ;  /* 0x00034a00ff047b82 */ /* 0x000e700000000a00 */
[----:B------:R-:W1:Y:S08]  /*3a40*/  LDC.64 R20, c[0x0][0xa90] ;  /* 0x0002a400ff147b82 */ /* 0x000e700000000a00 */
[----:B--2-4-:R-:W1:Y:S02]  /*3a50*/  LDC R30, c[0x0][0x374] ;  /* 0x0000dd00ff1e7b82 */ /* 0x014e640000000800 */
.L_x_75:
[C---:B------:R-:W-:Y:S02]  /*3a60*/  LEA R0, R36.reuse, UR4, 0x3 ;  /* 0x0000000424007c11 */ /* 0x040fe4000f8e18ff */
[----:B------:R-:W-:Y:S02]  /*3a70*/  SHF.L.U32 R3, R35, 0x1f, RZ ;  /* 0x0000001f23037819 */ /* 0x000fe400000006ff */
[----:B------:R-:W-:Y:S02]  /*3a80*/  LEA R24, R36, UR4, 0x4 ;  /* 0x0000000424187c11 */ /* 0x000fe4000f8e20ff */
[----:B------:R-:W2:Y:S02]  /*3a90*/  SYNCS.PHASECHK.TRANS64.TRYWAIT P0, [R0+URZ+0xf0], R3 ;  /* 0x0000f003000075a7 */ /* 0x000ea400080011ff */
[----:B--2-4-:R-:W-:Y:S05]  /*3aa0*/  @!P0 BRA `(.L_x_65) ;  /* 0x0000005000ec8947 */ /* 0x014fea0003800000 */
.L_x_162:
[----:B---3--:R-:W-:Y:S01]  /*3ab0*/  ISETP.GE.AND P0, PT, R2, 0x1, PT ;  /* 0x000000010200780c */ /* 0x008fe20003f06270 */
[----:B------:R-:W3:Y:S01]  /*3ac0*/  LDS.128 R24, [R24+0x160] ;  /* 0x0001600018187984 */ /* 0x000ee20000000c00 */
[----:B--2---:R-:W-:Y:S01]  /*3ad0*/  VIADD R0, R0, 0x100 ;  /* 0x0000010000007836 */ /* 0x004fe20000000000 */
[----:B------:R-:W-:Y:S01]  /*3ae0*/  @!PT LDS RZ, [RZ] ;  /* 0x00000000fffff984 */ /* 0x000fe20000000800 */
[----:B------:R-:W-:Y:S01]  /*3af0*/  @!PT LDS RZ, [RZ] ;  /* 0x00000000fffff984 */ /* 0x000fe20000000800 */
[----:B------:R-:W-:Y:S01]  /*3b00*/  @!PT LDS RZ, [RZ] ;  /* 0x00000000fffff984 */ /* 0x000fe20000000800 */
[----:B------:R-:W-:Y:S01]  /*3b10*/  @!PT LDS RZ, [RZ] ;  /* 0x00000000fffff984 */ /* 0x000fe20000000800 */
[----:B------:R2:W-:Y:S06]  /*3b20*/  MEMBAR.ALL.CTA ;  /* 0x0000000000007992 */ /* 0x0005ec0000008000 */
[----:B--2---:R-:W2:Y:S01]  /*3b30*/  FENCE.VIEW.ASYNC.S ;  /* 0x00000000000073c6 */ /* 0x004ea20000000000 */
[----:B------:R-:W-:Y:S04]  /*3b40*/  PRMT R0, RZ, 0x654, R0 ;  /* 0x00000654ff007816 */ /* 0x000fe80000000000 */
[----:B--2---:R2:W-:Y:S01]  /*3b50*/  SYNCS.ARRIVE.TRANS64.RED.A1T0 RZ, [R0+URZ], RZ ;  /* 0x000000ff00ff79a7 */ /* 0x0045e200081004ff */
[----:B---3--:R-:W-:Y:S11]  /*3b60*/  LOP3.LUT P3, RZ, R26, 0x1, RZ, 0xc0, !PT ;  /* 0x000000011aff7812 */ /* 0x008ff6000786c0ff */
[----:B------:R-:W-:Y:S02]  /*3b70*/  @!UPT UIADD3 URZ, UPT, UPT, URZ, URZ, URZ ;  /* 0x000000fffffff290 */ /* 0x000fe4000fffe0ff */
[----:B------:R-:W-:Y:S02]  /*3b80*/  @P3 MOV R13, R24 ;  /* 0x00000018000d3202 */ /* 0x000fe40000000f00 */
[----:B------:R-:W-:Y:S01]  /*3b90*/  @P3 LOP3.LUT R10, R25, 0xffff, RZ, 0xc0, !PT ;  /* 0x0000ffff190a3812 */ /* 0x000fe200078ec0ff */
[----:B--2---:R-:W-:Y:S06]  /*3ba0*/  @!P0 BRA `(.L_x_66) ;  /* 0x0000000000a48947 */ /* 0x004fec0003800000 */
[----:B-1----:R-:W-:Y:S01]  /*3bb0*/  IMAD.HI.U32 R41, R30, R7, RZ ;  /* 0x000000071e297227 */ /* 0x002fe200078e00ff */
[----:B------:R-:W-:Y:S02]  /*3bc0*/  ISETP.NE.AND P0, PT, R6, 0x1, PT ;  /* 0x000000010600780c */ /* 0x000fe40003f05270 */
[----:B------:R-:W-:Y:S01]  /*3bd0*/  ISETP.NE.AND P2, PT, R2, 0x1, PT ;  /* 0x000000010200780c */ /* 0x000fe20003f45270 */
[----:B------:R-:W-:Y:S01]  /*3be0*/  IMAD.HI.U32 R40, R29, R22, RZ ;  /* 0x000000161d287227 */ /* 0x000fe200078e00ff */
[----:B------:R-:W-:Y:S02]  /*3bf0*/  SHF.R.U32.HI R41, RZ, R28, R41 ;  /* 0x0000001cff297219 */ /* 0x000fe40000011629 */
[----:B------:R-:W-:Y:S01]  /*3c00*/  ISETP.NE.AND P4, PT, R8, 0x1, PT ;  /* 0x000000010800780c */ /* 0x000fe20003f85270 */
[----:B------:R-:W-:Y:S01]  /*3c10*/  IMAD.HI.U32 R42, R13, R22, RZ ;  /* 0x000000160d2a7227 */ /* 0x000fe200078e00ff */
[----:B------:R-:W-:Y:S02]  /*3c20*/  SHF.R.U32.HI R40, RZ, R23, R40 ;  /* 0x00000017ff287219 */ /* 0x000fe40000011628 */
[----:B------:R-:W-:Y:S01]  /*3c30*/  SEL R3, R30, R41, !P0 ;  /* 0x000000291e037207 */ /* 0x000fe20004000000 */
[C---:B------:R-:W-:Y:S01]  /*3c40*/  IMAD.HI.U32 R41, R10.reuse, R7, RZ ;  /* 0x000000070a297227 */ /* 0x040fe200078e00ff */
[----:B------:R-:W-:Y:S02]  /*3c50*/  SEL R11, R29, R40, !P4 ;  /* 0x000000281d0b7207 */ /* 0x000fe40006000000 */
[----:B------:R-:W-:Y:S01]  /*3c60*/  SHF.R.U32.HI R42, RZ, R23, R42 ;  /* 0x00000017ff2a7219 */ /* 0x000fe2000001162a */
[----:B------:R-:W-:Y:S01]  /*3c70*/  IMAD.HI.U32 R44, R3, R4, RZ ;  /* 0x00000004032c7227 */ /* 0x000fe200078e00ff */
[----:B------:R-:W-:Y:S03]  /*3c80*/  SHF.R.U32.HI R41, RZ, R28, R41 ;  /* 0x0000001cff297219 */ /* 0x000fe60000011629 */
[----:B------:R-:W-:Y:S01]  /*3c90*/  IMAD.HI.U32 R40, R11, R4, RZ ;  /* 0x000000040b287227 */ /* 0x000fe200078e00ff */
[----:B------:R-:W-:Y:S02]  /*3ca0*/  @P2 SHF.R.U32.HI R3, RZ, R5, R44 ;  /* 0x00000005ff032219 */ /* 0x000fe4000001162c */
[----:B------:R-:W-:Y:S02]  /*3cb0*/  SEL R9, R10, R41, !P0 ;  /* 0x000000290a097207 */ /* 0x000fe40004000000 */
[----:B------:R-:W-:Y:S01]  /*3cc0*/  @P2 SHF.R.U32.HI R11, RZ, R5, R40 ;  /* 0x00000005ff0b2219 */ /* 0x000fe20000011628 */
[C---:B------:R-:W-:Y:S01]  /*3cd0*/  IMAD R12, R2.reuse, R3, RZ ;  /* 0x00000003020c7224 */ /* 0x040fe200078e02ff */
[----:B------:R-:W-:Y:S01]  /*3ce0*/  SEL R3, R13, R42, !P4 ;  /* 0x0000002a0d037207 */ /* 0x000fe20006000000 */
[C---:B------:R-:W-:Y:S03]  /*3cf0*/  IMAD.HI.U32 R16, R9.reuse, R4, RZ ;  /* 0x0000000409107227 */ /* 0x040fe600078e00ff */
[----:B------:R-:W-:Y:S01]  /*3d00*/  ISETP.GE.AND P0, PT, R9, R12, PT ;  /* 0x0000000c0900720c */ /* 0x000fe20003f06270 */
[C---:B------:R-:W-:Y:S01]  /*3d10*/  IMAD R14, R2.reuse, R11, RZ ;  /* 0x0000000b020e7224 */ /* 0x040fe200078e02ff */
[----:B------:R-:W-:Y:S04]  /*3d20*/  SHF.R.U32.HI R16, RZ, R5, R16 ;  /* 0x00000005ff107219 */ /* 0x000fe80000011610 */
[----:B------:R-:W-:Y:S02]  /*3d30*/  ISETP.GE.OR P0, PT, R3, R14, P0 ;  /* 0x0000000e0300720c */ /* 0x000fe40000706670 */
[----:B------:R-:W-:Y:S05]  /*3d40*/  SEL R17, R9, R16, !P2 ;  /* 0x0000001009117207 */ /* 0x000fea0005000000 */
[----:B------:R-:W-:Y:S04]  /*3d50*/  IMAD.MOV R15, RZ, RZ, -R17 ;  /* 0x000000ffff0f7224 */ /* 0x000fe800078e0a11 */
[----:B------:R-:W-:Y:S02]  /*3d60*/  IMAD R15, R2, R15, R9 ;  /* 0x0000000f020f7224 */ /* 0x000fe400078e0209 */
[C---:B------:R-:W-:Y:S05]  /*3d70*/  @!P0 IMAD.HI.U32 R12, R3.reuse, R4, RZ ;  /* 0x00000004030c8227 */ /* 0x040fea00078e00ff */
[----:B------:R-:W-:Y:S04]  /*3d80*/  @!P0 SHF.R.U32.HI R12, RZ, R5, R12 ;  /* 0x00000005ff0c8219 */ /* 0x000fe8000001160c */
[----:B------:R-:W-:Y:S01]  /*3d90*/  @!P0 SEL R0, R3, R12, !P2 ;  /* 0x0000000c03008207 */ /* 0x000fe20005000000 */
[----:B------:R-:W-:Y:S03]  /*3da0*/  IMAD.MOV R12, RZ, RZ, -R3 ;  /* 0x000000ffff0c7224 */ /* 0x000fe600078e0a03 */
[----:B------:R-:W-:Y:S01]  /*3db0*/  @!P0 IADD3 R16, PT, PT, R17, -R0, RZ ;  /* 0x8000000011108210 */ /* 0x000fe20007ffe0ff */
[----:B------:R-:W-:Y:S01]  /*3dc0*/  @!P0 IMAD R0, R11, R15, R0 ;  /* 0x0000000f0b008224 */ /* 0x000fe200078e0200 */
[----:B------:R-:W-:Y:S01]  /*3dd0*/  IADD3 R11, PT, PT, -R9, RZ, RZ ;  /* 0x000000ff090b7210 */ /* 0x000fe20007ffe1ff */
[----:B------:R-:W-:Y:S02]  /*3de0*/  IMAD R13, R8, R12, R13 ;  /* 0x0000000c080d7224 */ /* 0x000fe400078e020d */
[----:B------:R-:W-:Y:S02]  /*3df0*/  @!P0 IMAD R9, R16, R2, R3 ;  /* 0x0000000210098224 */ /* 0x000fe400078e0203 */
[----:B------:R-:W-:Y:S02]  /*3e00*/  @!P0 IMAD.MOV.U32 R3, RZ, RZ, R0 ;  /* 0x000000ffff038224 */ /* 0x000fe400078e0000 */
[----:B------:R-:W-:Y:S02]  /*3e10*/  IMAD R10, R6, R11, R10 ;  /* 0x0000000b060a7224 */ /* 0x000fe400078e020a */
[----:B------:R-:W-:Y:S02]  /*3e20*/  IMAD R13, R3, R8, R13 ;  /* 0x00000008030d7224 */ /* 0x000fe400078e020d */
[----:B------:R-:W-:Y:S02]  /*3e30*/  IMAD R10, R9, R6, R10 ;  /* 0x00000006090a7224 */ /* 0x000fe400078e020a */
.L_x_66:
[----:B------:R-:W-:Y:S05]  /*3e40*/  BRA.U UP1, `(.L_x_67) ;  /* 0x0000000101107547 */ /* 0x000fea000b800000 */
[----:B------:R-:W-:Y:S04]  /*3e50*/  MOV R0, UR6 ;  /* 0x0000000600007c02 */ /* 0x000fe80008000f00 */
[----:B------:R-:W-:Y:S04]  /*3e60*/  SHF.L.U32 R3, R0, 0x1f, RZ ;  /* 0x0000001f00037819 */ /* 0x000fe800000006ff */
[----:B------:R-:W2:Y:S02]  /*3e70*/  SYNCS.PHASECHK.TRANS64.TRYWAIT P0, [UR4+0xe8], R3 ;  /* 0x0000e803ff0075a7 */ /* 0x000ea40008001104 */
[----:B--2---:R-:W-:Y:S05]  /*3e80*/  @!P0 BRA `(.L_x_68) ;  /* 0x0000005000088947 */ /* 0x004fea0003800000 */
.L_x_67:
[C---:B-1----:R-:W-:Y:S01]  /*3e90*/  ISETP.NE.U32.AND P0, PT, R20.reuse, RZ, PT ;  /* 0x000000ff1400720c */ /* 0x042fe20003f05070 */
[----:B------:R-:W-:Y:S01]  /*3ea0*/  USHF.L.U32 UR58, UR11, 0x7, URZ ;  /* 0x000000070b3a7899 */ /* 0x000fe200080006ff */
[----:B------:R-:W-:Y:S02]  /*3eb0*/  R2UR UR59, R33 ;  /* 0x00000000213b72ca */ /* 0x000fe400000e0000 */
[----:B------:R-:W-:Y:S02]  /*3ec0*/  ISETP.NE.AND.EX P0, PT, R21, RZ, PT, P0 ;  /* 0x000000ff1500720c */ /* 0x000fe40003f05300 */
[----:B------:R-:W-:Y:S02]  /*3ed0*/  ISETP.NE.U32.AND P2, PT, R20, RZ, PT ;  /* 0x000000ff1400720c */ /* 0x000fe40003f45070 */
[----:B------:R-:W-:Y:S02]  /*3ee0*/  SHF.L.U32 R11, R37, 0x1f, RZ ;  /* 0x0000001f250b7819 */ /* 0x000fe400000006ff */
[----:B------:R-:W-:Y:S05]  /*3ef0*/  ISETP.NE.AND.EX P2, PT, R21, RZ, PT, P2 ;  /* 0x000000ff1500720c */ /* 0x000fea0003f45320 */
[----:B------:R-:W-:Y:S02]  /*3f00*/  USHF.L.U32 UR59, UR59, 0x6, URZ ;  /* 0x000000063b3b7899 */ /* 0x000fe400080006ff */
[----:B------:R-:W-:Y:S10]  /*3f10*/  @!P0 BRA `(.L_x_69) ;  /* 0x00000000002c8947 */ /* 0x000ff40003800000 */
[----:B------:R-:W-:Y:S01]  /*3f20*/  ISETP.NE.U32.AND P0, PT, R18, RZ, PT ;  /* 0x000000ff1200720c */ /* 0x000fe20003f05070 */
[----:B------:R-:W-:Y:S03]  /*3f30*/  IMAD.MOV.U32 R59, RZ, RZ, 0x1 ;  /* 0x00000001ff3b7424 */ /* 0x000fe600078e00ff */
[----:B------:R-:W-:Y:S11]  /*3f40*/  ISETP.NE.AND.EX P0, PT, R19, RZ, PT, P0 ;  /* 0x000000ff1300720c */ /* 0x000ff60003f05300 */
[----:B------:R-:W-:Y:S02]  /*3f50*/  @!UPT UIADD3 URZ, UPT, UPT, URZ, URZ, URZ ;  /* 0x000000fffffff290 */ /* 0x000fe4000fffe0ff */
[----:B------:R-:W1:Y:S01]  /*3f60*/  @P0 LDC.64 R14, c[0x0][0xa88] ;  /* 0x0002a200ff0e0b82 */ /* 0x000e620000000a00 */
[----:B--2---:R-:W-:Y:S04]  /*3f70*/  @P0 IMAD R0, R20, UR36, RZ ;  /* 0x0000002414000c24 */ /* 0x004fe8000f8e02ff */
[----:B-1----:R-:W-:Y:S04]  /*3f80*/  @P0 IMAD.WIDE R14, R0, 0x4, R14 ;  /* 0x00000004000e0825 */ /* 0x002fe800078e020e */
[----:B------:R-:W-:Y:S01]  /*3f90*/  HFMA2 R0, -RZ, RZ, 0, 5.9604644775390625e-08 ;  /* 0x00000001ff007431 */ /* 0x000fe200000001ff */
[----:B-----5:R1:W5:Y:S04]  /*3fa0*/  @P0 LDG.E R34, desc[UR38][R14.64] ;  /* 0x000000260e220981 */ /* 0x020368000c1e1900 */
[----:B------:R-:W-:Y:S01]  /*3fb0*/  @!P0 PRMT R59, R0, 0x7610, R59 ;  /* 0x00007610003b8816 */ /* 0x000fe2000000003b */
[----:B-1----:R-:W3:Y:S06]  /*3fc0*/  @!P0 LDC R34, c[0x0][0xa80] ;  /* 0x0002a000ff228b82 */ /* 0x002eec0000000800 */
.L_x_69:
[----:B---3-5:R-:W-:Y:S01]  /*3fd0*/  @!P2 ISETP.EQ.AND P0, PT, R34, RZ, PT ;  /* 0x000000ff2200a20c */ /* 0x028fe20003f02270 */
[----:B------:R-:W-:Y:S01]  /*3fe0*/  @!UPT UIADD3 URZ, UPT, UPT, URZ, URZ, URZ ;  /* 0x000000fffffff290 */ /* 0x000fe2000fffe0ff */
[----:B------:R-:W-:Y:S11]  /*3ff0*/  @!P2 BRA `(.L_x_70) ;  /* 0x000000000018a947 */ /* 0x000ff60003800000 */
[----:B------:R-:W-:Y:S02]  /*4000*/  LOP3.LUT P2, RZ, R59, 0xff, RZ, 0xc0, !PT ;  /* 0x000000ff3bff7812 */ /* 0x000fe4000784c0ff */
[----:B------:R-:W-:Y:S04]  /*4010*/  ISETP.NE.U32.AND P0, PT, R18, RZ, PT ;  /* 0x000000ff1200720c */ /* 0x000fe80003f05070 */
[----:B------:R-:W-:Y:S04]  /*4020*/  ISETP.NE.AND.EX P0, PT, R19, RZ, PT, P0 ;  /* 0x000000ff1300720c */ /* 0x000fe80003f05300 */
[----:B------:R-:W-:Y:S03]  /*4030*/  PLOP3.LUT P0, PT, P0, PT, PT, 0x8, 0x80 ;  /* 0x000000000080781c */ /* 0x000fe6000070e170 */
[----:B------:R-:W-:Y:S11]  /*4040*/  @P2 ISETP.EQ.AND P0, PT, R34, RZ, PT ;  /* 0x000000ff2200220c */ /* 0x000ff60003f02270 */
[----:B------:R-:W-:Y:S02]  /*4050*/  @!UPT UIADD3 URZ, UPT, UPT, URZ, URZ, URZ ;  /* 0x000000fffffff290 */ /* 0x000fe4000fffe0ff */
.L_x_70:
[----:B------:R-:W1:Y:S01]  /*4060*/  SYNCS.PHASECHK.TRANS64.TRYWAIT P2, [UR4+0xc0], R11 ;  /* 0x0000c00bff0075a7 */ /* 0x000e620008041104 */
[----:B------:R-:W-:Y:S04]  /*4070*/  ELECT P4, URZ, PT ;  /* 0x0000000000ff782f */ /* 0x000fe80003880000 */
[----:B------:R-:W-:Y:S11]  /*4080*/  PLOP3.LUT P4, PT, P0, P4, PT, 0xf2, 0x2f ;  /* 0x00000000002f781c */ /* 0x000ff60000789e72 */
[----:B------:R-:W-:Y:S02]  /*4090*/  @!UPT UIADD3 URZ, UPT, UPT, URZ, URZ, URZ ;  /* 0x000000fffffff290 */ /* 0x000fe4000fffe0ff */
[----:B------:R-:W-:Y:S05]  /*40a0*/  @!P4 IADD3 R9, P0, PT, R38, 0x780, RZ ;  /* 0x000007802609c810 */ /* 0x000fea0007f1e0ff */
[----:B--2---:R-:W-:Y:S01]  /*40b0*/  @!P4 IMAD.X R3, RZ, RZ, R39, P0 ;  /* 0x000000ffff03c224 */ /* 0x004fe200000e0627 */
[----:B-1----:R-:W-:Y:S07]  /*40c0*/  @!P2 BRA `(.L_x_71) ;  /* 0x0000004c0090a947 */ /* 0x002fee0003800000 */
.L_x_165:
[----:B------:R-:W-:Y:S01]  /*40d0*/  @!P4 R2UR UR8, R9 ;  /* 0x000000000908c2ca */ /* 0x000fe200000e0000 */
[----:B------:R-:W-:Y:S01]  /*40e0*/  VOTEU.ALL UP3, P4 ;  /* 0x0000000000ff7886 */ /* 0x000fe20002060000 */
[----:B------:R-:W-:Y:S01]  /*40f0*/  @!P4 R2UR UR7, R3 ;  /* 0x000000000307c2ca */ /* 0x000fe200000e0000 */
[----:B------:R-:W-:Y:S01]  /*4100*/  VOTEU.ALL UP2, P4 ;  /* 0x0000000000ff7886 */ /* 0x000fe20002040000 */
[----:B------:R-:W-:Y:S01]  /*4110*/  UMOV UR14, 0x0 ;  /* 0x00000000000e7882 */ /* 0x000fe20000000000 */
[----:B------:R-:W-:Y:S01]  /*4120*/  UMOV UR15, 0x10000000 ;  /* 0x10000000000f7882 */ /* 0x000fe20000000000 */
[----:B------:R-:W-:Y:S01]  /*4130*/  @!UP3 UIADD3 UR56, UPT, UPT, UR4, 0x200, URZ ;  /* 0x000002000438b890 */ /* 0x000fe2000fffe0ff */
[----:B-1----:R-:W-:Y:S01]  /*4140*/  @!P4 IMAD.MOV.U32 R0, RZ, RZ, 0x2000 ;  /* 0x00002000ff00c424 */ /* 0x002fe200078e00ff */
[----:B------:R-:W-:Y:S01]  /*4150*/  UMOV UR60, UR36 ;  /* 0x00000024003c7c82 */ /* 0x000fe20008000000 */
[----:B------:R-:W-:Y:S01]  /*4160*/  @!UP3 UIADD3 UR26, UPT, UPT, UR58, 0x20, URZ ;  /* 0x000000203a1ab890 */ /* 0x000fe2000fffe0ff */
[----:B------:R-:W-:Y:S01]  /*4170*/  @!P4 IADD3 R9, P0, PT, R38, 0x780, RZ ;  /* 0x000007802609c810 */ /* 0x000fe20007f1e0ff */
[----:B------:R-:W-:Y:S02]  /*4180*/  @!UP3 UIADD3 UR24, UPT, UPT, UR4, 0xa00, URZ ;  /* 0x00000a000418b890 */ /* 0x000fe4000fffe0ff */
[----:B------:R-:W-:Y:S01]  /*4190*/  IMAD.U32 R14, RZ, RZ, UR8 ;  /* 0x00000008ff0e7e24 */ /* 0x000fe2000f8e00ff */
[----:B------:R-:W-:Y:S01]  /*41a0*/  VOTEU.ALL UP1, P4 ;  /* 0x0000000000ff7886 */ /* 0x000fe20002020000 */
[----:B------:R-:W-:Y:S01]  /*41b0*/  IMAD.U32 R15, RZ, RZ, UR7 ;  /* 0x00000007ff0f7e24 */ /* 0x000fe2000f8e00ff */
[----:B------:R-:W-:Y:S01]  /*41c0*/  UMOV UR25, UR57 ;  /* 0x0000003900197c82 */ /* 0x000fe20008000000 */
[----:B------:R-:W-:Y:S01]  /*41d0*/  UMOV UR27, UR59 ;  /* 0x0000003b001b7c82 */ /* 0x000fe20008000000 */
[----:B------:R-:W-:Y:S01]  /*41e0*/  @!P4 R2UR UR22, R14 ;  /* 0x000000000e16c2ca */ /* 0x000fe200000e0000 */
[----:B------:R-:W-:Y:S01]  /*41f0*/  UMOV UR28, UR36 ;  /* 0x00000024001c7c82 */ /* 0x000fe20008000000 */
[----:B------:R-:W-:Y:S01]  /*4200*/  @!P4 R2UR UR23, R15 ;  /* 0x000000000f17c2ca */ /* 0x000fe200000e0000 */
[----:B------:R-:W-:Y:S01]  /*4210*/  @!UP3 UIADD3 UR18, UPT, UPT, UR58, 0x40, URZ ;  /* 0x000000403a12b890 */ /* 0x000fe2000fffe0ff */
[----:B------:R-:W-:Y:S01]  /*4220*/  @!P4 IMAD.X R3, RZ, RZ, R39, P0 ;  /* 0x000000ffff03c224 */ /* 0x000fe200000e0627 */
[----:B------:R-:W-:Y:S01]  /*4230*/  @!UP3 UIADD3 UR16, UPT, UPT, UR4, 0x1200, URZ ;  /* 0x000012000410b890 */ /* 0x000fe2000fffe0ff */
[----:B------:R-:W-:Y:S01]  /*4240*/  VOTEU.ALL UP0, P4 ;  /* 0x0000000000ff7886 */ /* 0x000fe20002000000 */
[----:B------:R-:W-:Y:S01]  /*4250*/  UMOV UR17, UR57 ;  /* 0x0000003900117c82 */ /* 0x000fe20008000000 */
[----:B------:R-:W-:Y:S01]  /*4260*/  UMOV UR19, UR59 ;  /* 0x0000003b00137c82 */ /* 0x000fe20008000000 */
[----:B------:R-:W-:Y:S01]  /*4270*/  UMOV UR20, UR36 ;  /* 0x0000002400147c82 */ /* 0x000fe20008000000 */
[----:B------:R-:W-:Y:S02]  /*4280*/  @!UP3 UIADD3 UR10, UPT, UPT, UR58, 0x60, URZ ;  /* 0x000000603a0ab890 */ /* 0x000fe4000fffe0ff */
[----:B------:R-:W-:Y:S03]  /*4290*/  @!UP3 UIADD3 UR8, UPT, UPT, UR4, 0x1a00, URZ ;  /* 0x00001a000408b890 */ /* 0x000fe6000fffe0ff */
[----:B------:R1:W-:Y:S01]  /*42a0*/  @!UP2 UTMALDG.3D [UR56], [UR22], desc[UR14] ;  /* 0x00000e381600a5b4 */ /* 0x0003e20008011000 */
[----:B------:R-:W-:Y:S01]  /*42b0*/  UMOV UR9, UR57 ;  /* 0x0000003900097c82 */ /* 0x000fe20008000000 */
[----:B------:R-:W-:Y:S01]  /*42c0*/  UMOV UR11, UR59 ;  /* 0x0000003b000b7c82 */ /* 0x000fe20008000000 */
[----:B------:R-:W-:Y:S01]  /*42d0*/  UMOV UR12, UR36 ;  /* 0x00000024000c7c82 */ /* 0x000fe20008000000 */
[----:B------:R-:W-:Y:S01]  /*42e0*/  UPRMT UR7, UR37, 0x654, UR57 ;  /* 0x0000065425077896 */ /* 0x000fe20008000039 */
[----:B------:R1:W-:Y:S01]  /*42f0*/  @!UP1 UTMALDG.3D [UR24], [UR22], desc[UR14] ;  /* 0x00000e18160095b4 */ /* 0x0003e20008011000 */
[----:B------:R-:W-:Y:S01]  /*4300*/  VOTEU.ALL UP1, P4 ;  /* 0x0000000000ff7886 */ /* 0x000fe20002020000 */
[----:B------:R1:W-:Y:S04]  /*4310*/  @!UP0 UTMALDG.3D [UR16], [UR22], desc[UR14] ;  /* 0x00000e10160085b4 */ /* 0x0003e80008011000 */
[----:B------:R1:W-:Y:S01]  /*4320*/  @!UP1 UTMALDG.3D [UR8], [UR22], desc[UR14] ;  /* 0x00000e08160095b4 */ /* 0x0003e20008011000 */
[----:B------:R1:W-:Y:S01]  /*4330*/  @!P4 SYNCS.ARRIVE.TRANS64.RED.A0TR RZ, [UR4+0xa0], R0 ;  /* 0x0000a000ffffc9a7 */ /* 0x0003e20008300404 */
[----:B------:R-:W-:Y:S01]  /*4340*/  SYNCS.ARRIVE.TRANS64.RED.A1T0 RZ, [UR7], RZ ;  /* 0x000000ffffff79a7 */ /* 0x000fe20008100407 */
[----:B------:R-:W2:Y:S02]  /*4350*/  SYNCS.PHASECHK.TRANS64.TRYWAIT P2, [UR4+0xc8], R11 ;  /* 0x0000c80bff0075a7 */ /* 0x000ea40008041104 */
[----:B-12---:R-:W-:Y:S05]  /*4360*/  @!P2 BRA `(.L_x_72) ;  /* 0x0000004c0000a947 */ /* 0x006fea0003800000 */
.L_x_167:
        /* <DEDUP_REMOVED lines=8> */
[----:B------:R-:W-:Y:S01]  /*43f0*/  @!UP3 UIADD3 UR48, UPT, UPT, UR4, 0x2200, URZ ;  /* 0x000022000430b890 */ /* 0x000fe2000fffe0ff */
[----:B------:R-:W-:Y:S01]  /*4400*/  @!P4 IADD3 R40, P0, PT, R38, 0x780, RZ ;  /* 0x000007802628c810 */ /* 0x000fe20007f1e0ff */
[----:B------:R-:W-:Y:S01]  /*4410*/  UMOV UR50, UR58 ;  /* 0x0000003a00327c82 */ /* 0x000fe20008000000 */
[----:B------:R-:W-:Y:S01]  /*4420*/  UMOV UR52, UR36 ;  /* 0x0000002400347c82 */ /* 0x000fe20008000000 */
[----:B------:R-:W-:Y:S01]  /*4430*/  @!UP3 UIADD3 UR26, UPT, UPT, UR58, 0x20, URZ ;  /* 0x000000203a1ab890 */ /* 0x000fe2000fffe0ff */
[----:B------:R-:W-:Y:S01]  /*4440*/  IMAD.U32 R14, RZ, RZ, UR8 ;  /* 0x00000008ff0e7e24 */ /* 0x000fe2000f8e00ff */
[----:B------:R-:W-:Y:S01]  /*4450*/  @!UP3 UIADD3 UR24, UPT, UPT, UR4, 0x2a00, URZ ;  /* 0x00002a000418b890 */ /* 0x000fe2000fffe0ff */
[----:B------:R-:W-:Y:S01]  /*4460*/  IMAD.U32 R15, RZ, RZ, UR7 ;  /* 0x00000007ff0f7e24 */ /* 0x000fe2000f8e00ff */
[----:B------:R-:W-:Y:S01]  /*4470*/  VOTEU.ALL UP1, P4 ;  /* 0x0000000000ff7886 */ /* 0x000fe20002020000 */
[----:B------:R-:W-:Y:S01]  /*4480*/  UMOV UR25, UR49 ;  /* 0x0000003100197c82 */ /* 0x000fe20008000000 */
[----:B------:R-:W-:Y:S01]  /*4490*/  @!P4 R2UR UR22, R14 ;  /* 0x000000000e16c2ca */ /* 0x000fe200000e0000 */
[----:B------:R-:W-:Y:S01]  /*44a0*/  UMOV UR28, UR36 ;  /* 0x00000024001c7c82 */ /* 0x000fe20008000000 */
[----:B------:R-:W-:Y:S01]  /*44b0*/  @!P4 R2UR UR23, R15 ;  /* 0x000000000f17c2ca */ /* 0x000fe200000e0000 */
[----:B------:R-:W-:Y:S01]  /*44c0*/  UMOV UR27, UR51 ;  /* 0x00000033001b7c82 */ /* 0x000fe20008000000 */
        /* <DEDUP_REMOVED lines=8> */
[----:B------:R-:W-:Y:S02]  /*4550*/  @!UP3 UIADD3 UR8, UPT, UPT, UR4, 0x3a00, URZ ;  /* 0x00003a000408b890 */ /* 0x000fe4000fffe0ff */
        /* <DEDUP_REMOVED lines=13> */
.L_x_169:
[----:B------:R-:W2:Y:S01]  /*4630*/  LDC.64 R16, c[0x0][0xd10] ;  /* 0x00034400ff107b82 */ /* 0x000ea20000000a00 */
[----:B------:R-:W-:Y:S01]  /*4640*/  @!P4 R2UR UR8, R40 ;  /* 0x000000002808c2ca */ /* 0x000fe200000e0000 */
[----:B------:R-:W-:Y:S01]  /*4650*/  VOTEU.ALL UP3, P4 ;  /* 0x0000000000ff7886 */ /* 0x000fe20002060000 */
[----:B------:R-:W-:Y:S01]  /*4660*/  @!P4 R2UR UR7, R33 ;  /* 0x000000002107c2ca */ /* 0x000fe200000e0000 */
[----:B------:R-:W-:Y:S01]  /*4670*/  VOTEU.ALL UP2, P4 ;  /* 0x0000000000ff7886 */ /* 0x000fe20002040000 */
[----:B------:R-:W-:Y:S03]  /*4680*/  UMOV UR14, 0x0 ;  /* 0x00000000000e7882 */ /* 0x000fe60000000000 */
[----:B------:R-:W3:Y:S01]  /*4690*/  LDC.64 R14, c[0x0][0xd18] ;  /* 0x00034600ff0e7b82 */ /* 0x000ee20000000a00 */
[----:B------:R-:W-:Y:S01]  /*46a0*/  @!UP3 UIADD3 UR43, UPT, UPT, UR59, 0x20, URZ ;  /* 0x000000203b2bb890 */ /* 0x000fe2000fffe0ff */
[----:B------:R-:W-:Y:S01]  /*46b0*/  @!P4 IMAD.MOV.U32 R33, RZ, RZ, 0x2000 ;  /* 0x00002000ff21c424 */ /* 0x000fe200078e00ff */
[----:B------:R-:W-:Y:S01]  /*46c0*/  @!UP3 UIADD3 UR40, UPT, UPT, UR4, 0x4200, URZ ;  /* 0x000042000428b890 */ /* 0x000fe2000fffe0ff */
[----:B------:R-:W-:Y:S01]  /*46d0*/  @P3 SHF.R.U32.HI R32, RZ, 0x10, R25 ;  /* 0x00000010ff203819 */ /* 0x000fe20000011619 */
[----:B------:R-:W-:Y:S03]  /*46e0*/  UMOV UR15, 0x10000000 ;  /* 0x10000000000f7882 */ /* 0x000fe60000000000 */
[----:B-1----:R-:W1:Y:S01]  /*46f0*/  @!P1 LDC R0, c[0x0][0xd20] ;  /* 0x00034800ff009b82 */ /* 0x002e620000000800 */
[----:B------:R-:W-:Y:S01]  /*4700*/  UMOV UR42, UR58 ;  /* 0x0000003a002a7c82 */ /* 0x000fe20008000000 */
[----:B------:R-:W-:Y:S01]  /*4710*/  IMAD.U32 R40, RZ, RZ, UR8 ;  /* 0x00000008ff287e24 */ /* 0x000fe2000f8e00ff */
[----:B------:R-:W-:Y:S05]  /*4720*/  UMOV UR44, UR36 ;  /* 0x00000024002c7c82 */ /* 0x000fea0008000000 */
[----:B------:R-:W4:Y:S01]  /*4730*/  @!P1 LDC R3, c[0x0][0xd0c] ;  /* 0x00034300ff039b82 */ /* 0x000f220000000800 */
[----:B------:R-:W-:Y:S01]  /*4740*/  IMAD.U32 R41, RZ, RZ, UR7 ;  /* 0x00000007ff297e24 */ /* 0x000fe2000f8e00ff */
[----:B------:R-:W-:Y:S01]  /*4750*/  @!UP3 UIADD3 UR26, UPT, UPT, UR58, 0x20, URZ ;  /* 0x000000203a1ab890 */ /* 0x000fe2000fffe0ff */
[----:B------:R-:W-:Y:S01]  /*4760*/  @!P4 R2UR UR22, R40 ;  /* 0x000000002816c2ca */ /* 0x000fe200000e0000 */
[----:B------:R-:W-:Y:S01]  /*4770*/  @!UP3 UIADD3 UR24, UPT, UPT, UR4, 0x4a00, URZ ;  /* 0x00004a000418b890 */ /* 0x000fe2000fffe0ff */
[----:B------:R-:W-:Y:S01]  /*4780*/  VIADD R36, R36, 0x1 ;  /* 0x0000000124247836 */ /* 0x000fe20000000000 */
[----:B------:R-:W-:Y:S01]  /*4790*/  @!P4 R2UR UR23, R41 ;  /* 0x000000002917c2ca */ /* 0x000fe200000e0000 */
[----:B------:R-:W-:Y:S01]  /*47a0*/  VOTEU.ALL UP1, P4 ;  /* 0x0000000000ff7886 */ /* 0x000fe20002020000 */
[----:B------:R-:W-:Y:S01]  /*47b0*/  UMOV UR25, UR41 ;  /* 0x0000002900197c82 */ /* 0x000fe20008000000 */
[----:B------:R-:W-:Y:S01]  /*47c0*/  UMOV UR28, UR36 ;  /* 0x00000024001c7c82 */ /* 0x000fe20008000000 */
[----:B------:R-:W-:Y:S01]  /*47d0*/  UMOV UR27, UR43 ;  /* 0x0000002b001b7c82 */ /* 0x000fe20008000000 */
[----:B------:R-:W-:Y:S02]  /*47e0*/  @!UP3 UIADD3 UR18, UPT, UPT, UR58, 0x40, URZ ;  /* 0x000000403a12b890 */ /* 0x000fe4000fffe0ff */
[----:B------:R-:W-:Y:S01]  /*47f0*/  @!UP3 UIADD3 UR16, UPT, UPT, UR4, 0x5200, URZ ;  /* 0x000052000410b890 */ /* 0x000fe2000fffe0ff */
[----:B------:R-:W-:Y:S01]  /*4800*/  VOTEU.ALL UP0, P4 ;  /* 0x0000000000ff7886 */ /* 0x000fe20002000000 */
[----:B------:R-:W-:Y:S01]  /*4810*/  UMOV UR17, UR41 ;  /* 0x0000002900117c82 */ /* 0x000fe20008000000 */
[----:B------:R-:W-:Y:S01]  /*4820*/  UMOV UR20, UR36 ;  /* 0x0000002400147c82 */ /* 0x000fe20008000000 */
[----:B------:R-:W-:Y:S02]  /*4830*/  UMOV UR19, UR43 ;  /* 0x0000002b00137c82 */ /* 0x000fe40008000000 */
[----:B------:R1:W-:Y:S01]  /*4840*/  @!UP2 UTMALDG.3D [UR40], [UR22], desc[UR14] ;  /* 0x00000e281600a5b4 */ /* 0x0003e20008011000 */
[----:B------:R-:W-:Y:S02]  /*4850*/  @!UP3 UIADD3 UR10, UPT, UPT, UR58, 0x60, URZ ;  /* 0x000000603a0ab890 */ /* 0x000fe4000fffe0ff */
[----:B------:R-:W-:Y:S01]  /*4860*/  @!UP3 UIADD3 UR8, UPT, UPT, UR4, 0x5a00, URZ ;  /* 0x00005a000408b890 */ /* 0x000fe2000fffe0ff */
[----:B------:R-:W-:Y:S01]  /*4870*/  UMOV UR9, UR41 ;  /* 0x0000002900097c82 */ /* 0x000fe20008000000 */
[----:B------:R-:W-:Y:S01]  /*4880*/  UMOV UR12, UR36 ;  /* 0x00000024000c7c82 */ /* 0x000fe20008000000 */
[----:B------:R-:W-:Y:S01]  /*4890*/  UMOV UR11, UR43 ;  /* 0x0000002b000b7c82 */ /* 0x000fe20008000000 */
[----:B------:R1:W-:Y:S01]  /*48a0*/  @!UP1 UTMALDG.3D [UR24], [UR22], desc[UR14] ;  /* 0x00000e18160095b4 */ /* 0x0003e20008011000 */
[----:B------:R-:W-:Y:S01]  /*48b0*/  VOTEU.ALL UP1, P4 ;  /* 0x0000000000ff7886 */ /* 0x000fe20002020000 */
[----:B------:R-:W-:Y:S01]  /*48c0*/  UPRMT UR7, UR37, 0x654, UR41 ;  /* 0x0000065425077896 */ /* 0x000fe20008000029 */
[----:B--2---:R-:W-:Y:S01]  /*48d0*/  @!P1 IMAD.HI.U32 R12, R13, R16, RZ ;  /* 0x000000100d0c9227 */ /* 0x004fe200078e00ff */
[----:B---3--:R-:W-:Y:S02]  /*48e0*/  @!P1 ISETP.NE.AND P0, PT, R14, 0x1, PT ;  /* 0x000000010e00980c */ /* 0x008fe40003f05270 */
[----:B----4-:R-:W-:Y:S01]  /*48f0*/  @!P1 ISETP.NE.AND P2, PT, R3, 0x1, PT ;  /* 0x000000010300980c */ /* 0x010fe20003f45270 */
[C---:B------:R-:W-:Y:S01]  /*4900*/  @!P1 IMAD.HI.U32 R9, R10.reuse, R15, RZ ;  /* 0x0000000f0a099227 */ /* 0x040fe200078e00ff */
[----:B------:R2:W-:Y:S02]  /*4910*/  @!UP0 UTMALDG.3D [UR16], [UR22], desc[UR14] ;  /* 0x00000e10160085b4 */ /* 0x0005e40008011000 */
[----:B------:R-:W-:Y:S02]  /*4920*/  @!P1 SHF.R.U32.HI R12, RZ, R17, R12 ;  /* 0x00000011ff0c9219 */ /* 0x000fe4000001160c */
[----:B-1----:R-:W-:Y:S02]  /*4930*/  @!P1 SHF.R.U32.HI R9, RZ, R0, R9 ;  /* 0x00000000ff099219 */ /* 0x002fe40000011609 */
[----:B------:R-:W-:Y:S01]  /*4940*/  @!P1 SEL R12, R13, R12, !P2 ;  /* 0x0000000c0d0c9207 */ /* 0x000fe20005000000 */
[----:B------:R2:W-:Y:S01]  /*4950*/  @!UP1 UTMALDG.3D [UR8], [UR22], desc[UR14] ;  /* 0x00000e08160095b4 */ /* 0x0005e20008011000 */
[----:B------:R2:W-:Y:S01]  /*4960*/  @!P4 SYNCS.ARRIVE.TRANS64.RED.A0TR RZ, [UR4+0xb0], R33 ;  /* 0x0000b021ffffc9a7 */ /* 0x0005e20008300404 */
[----:B------:R-:W-:Y:S05]  /*4970*/  @!P1 SEL R9, R10, R9, !P0 ;  /* 0x000000090a099207 */ /* 0x000fea0004000000 */
[----:B------:R-:W-:Y:S02]  /*4980*/  @!P1 IMAD.IADD R0, R9, 0x1, -R12 ;  /* 0x0000000109009824 */ /* 0x000fe400078e0a0c */
[----:B------:R-:W-:Y:S02]  /*4990*/  @!P1 IMAD.IADD R9, R12, 0x1, -R9 ;  /* 0x000000010c099824 */ /* 0x000fe400078e0a09 */
[----:B------:R-:W-:Y:S02]  /*49a0*/  @!P1 IMAD R13, R0, R3, R13 ;  /* 0x00000003000d9224 */ /* 0x000fe400078e020d */
[----:B------:R-:W-:Y:S01]  /*49b0*/  @!P1 IMAD R10, R9, R14, R10 ;  /* 0x0000000e090a9224 */ /* 0x000fe200078e020a */
[----:B------:R-:W-:Y:S01]  /*49c0*/  SYNCS.ARRIVE.TRANS64.RED.A1T0 RZ, [UR7], RZ ;  /* 0x000000ffffff79a7 */ /* 0x000fe20008100407 */
[----:B------:R-:W1:Y:S02]  /*49d0*/  SYNCS.PHASECHK.TRANS64.TRYWAIT P5, [UR4+0xd8], R11 ;  /* 0x0000d80bff0075a7 */ /* 0x000e6400080a1104 */
[----:B-12---:R-:W-:Y:S05]  /*49e0*/  @!P5 BRA `(.L_x_74) ;  /* 0x000000440090d947 */ /* 0x006fea0003800000 */
.L_x_171:
[----:B------:R-:W-:Y:S01]  /*49f0*/  @!P4 IADD3 R3, P0, PT, R38, 0x780, RZ ;  /* 0x000007802603c810 */ /* 0x000fe20007f1e0ff */
[----:B------:R-:W-:Y:S01]  /*4a00*/  VOTEU.ALL UP2, P4 ;  /* 0x0000000000ff7886 */ /* 0x000fe20002040000 */
[----:B------:R-:W-:Y:S01]  /*4a10*/  UMOV UR14, 0x0 ;  /* 0x00000000000e7882 */ /* 0x000fe20000000000 */
[----:B------:R-:W-:Y:S01]  /*4a20*/  UMOV UR15, 0x10000000 ;  /* 0x10000000000f7882 */ /* 0x000fe20000000000 */
[----:B------:R-:W-:Y:S01]  /*4a30*/  @!P4 R2UR UR8, R3 ;  /* 0x000000000308c2ca */ /* 0x000fe200000e0000 */
[----:B-1----:R-:W-:Y:S01]  /*4a40*/  @!P4 IMAD.X R0, RZ, RZ, R39, P0 ;  /* 0x000000ffff00c224 */ /* 0x002fe200000e0627 */
[----:B------:R-:W-:Y:S01]  /*4a50*/  UMOV UR34, UR58 ;  /* 0x0000003a00227c82 */ /* 0x000fe20008000000 */
[----:B------:R-:W-:Y:S01]  /*4a60*/  VOTEU.ALL UP1, P4 ;  /* 0x0000000000ff7886 */ /* 0x000fe20002020000 */
[----:B------:R-:W-:Y:S01]  /*4a70*/  UMOV UR12, UR36 ;  /* 0x00000024000c7c82 */ /* 0x000fe20008000000 */
[----:B------:R-:W-:Y:S01]  /*4a80*/  VOTEU.ALL UP3, P4 ;  /* 0x0000000000ff7886 */ /* 0x000fe20002060000 */
[----:B------:R-:W-:Y:S01]  /*4a90*/  @!P4 R2UR UR7, R0 ;  /* 0x000000000007c2ca */ /* 0x000fe200000e0000 */
[----:B------:R-:W-:Y:S01]  /*4aa0*/  VOTEU.ALL UP0, P4 ;  /* 0x0000000000ff7886 */ /* 0x000fe20002000000 */
[----:B------:R-:W-:Y:S01]  /*4ab0*/  UMOV UR28, UR36 ;  /* 0x00000024001c7c82 */ /* 0x000fe20008000000 */
[----:B------:R-:W-:Y:S01]  /*4ac0*/  UMOV UR20, UR36 ;  /* 0x0000002400147c82 */ /* 0x000fe20008000000 */
[----:B------:R-:W-:Y:S01]  /*4ad0*/  @!UP3 UIADD3 UR33, UPT, UPT, UR4, 0xb8, URZ ;  /* 0x000000b80421b890 */ /* 0x000fe2000fffe0ff */
[----:B------:R-:W-:Y:S01]  /*4ae0*/  IMAD.IADD R0, R13, 0x1, R58 ;  /* 0x000000010d007824 */ /* 0x000fe200078e023a */
[----:B------:R-:W-:Y:S01]  /*4af0*/  @!UP3 UIADD3 UR35, UPT, UPT, UR59, 0x30, URZ ;  /* 0x000000303b23b890 */ /* 0x000fe2000fffe0ff */
[----:B------:R-:W-:Y:S01]  /*4b00*/  IMAD.U32 R14, RZ, RZ, UR8 ;  /* 0x00000008ff0e7e24 */ /* 0x000fe2000f8e00ff */
[----:B------:R-:W-:Y:S01]  /*4b10*/  @!UP3 UIADD3 UR32, UPT, UPT, UR4, 0x6200, URZ ;  /* 0x000062000420b890 */ /* 0x000fe2000fffe0ff */
[----:B------:R-:W-:Y:S01]  /*4b20*/  ISETP.NE.AND P0, PT, R36, 0x2, PT ;  /* 0x000000022400780c */ /* 0x000fe20003f05270 */
[----:B------:R-:W-:Y:S01]  /*4b30*/  @!UP3 UIADD3 UR10, UPT, UPT, UR58, 0x20, URZ ;  /* 0x000000203a0ab890 */ /* 0x000fe2000fffe0ff */
[----:B------:R-:W-:Y:S01]  /*4b40*/  LOP3.LUT R37, R37, 0x1, RZ, 0x3c, !PT ;  /* 0x0000000125257812 */ /* 0x000fe200078e3cff */
[----:B------:R-:W-:Y:S01]  /*4b50*/  @!UP3 UIADD3 UR8, UPT, UPT, UR4, 0x6a00, URZ ;  /* 0x00006a000408b890 */ /* 0x000fe2000fffe0ff */
[----:B------:R-:W-:Y:S01]  /*4b60*/  IMAD.U32 R15, RZ, RZ, UR7 ;  /* 0x00000007ff0f7e24 */ /* 0x000fe2000f8e00ff */
[----:B------:R-:W-:Y:S01]  /*4b70*/  @!P4 R2UR UR22, R14 ;  /* 0x000000000e16c2ca */ /* 0x000fe200000e0000 */
[----:B------:R-:W-:Y:S01]  /*4b80*/  UMOV UR9, UR33 ;  /* 0x0000002100097c82 */ /* 0x000fe20008000000 */
[----:B------:R-:W-:Y:S01]  /*4b90*/  UMOV UR11, UR35 ;  /* 0x00000023000b7c82 */ /* 0x000fe20008000000 */
[----:B------:R-:W-:Y:S01]  /*4ba0*/  @!UP3 UIADD3 UR26, UPT, UPT, UR58, 0x40, URZ ;  /* 0x000000403a1ab890 */ /* 0x000fe2000fffe0ff */
[----:B------:R-:W-:Y:S01]  /*4bb0*/  @!P4 R2UR UR23, R15 ;  /* 0x000000000f17c2ca */ /* 0x000fe200000e0000 */
[----:B------:R-:W-:Y:S01]  /*4bc0*/  @!UP3 UIADD3 UR24, UPT, UPT, UR4, 0x7200, URZ ;  /* 0x000072000418b890 */ /* 0x000fe2000fffe0ff */
[----:B------:R-:W-:Y:S01]  /*4bd0*/  IMAD.IADD R33, R10, 0x1, R51 ;  /* 0x000000010a217824 */ /* 0x000fe200078e0233 */
[----:B------:R-:W-:Y:S01]  /*4be0*/  UMOV UR25, UR33 ;  /* 0x0000002100197c82 */ /* 0x000fe20008000000 */
[----:B------:R-:W-:Y:S01]  /*4bf0*/  UMOV UR27, UR35 ;  /* 0x00000023001b7c82 */ /* 0x000fe20008000000 */
[----:B------:R-:W-:Y:S01]  /*4c00*/  @!UP3 UIADD3 UR18, UPT, UPT, UR58, 0x60, URZ ;  /* 0x000000603a12b890 */ /* 0x000fe2000fffe0ff */
[----:B------:R-:W-:Y:S01]  /*4c10*/  SEL R36, R36, RZ, P0 ;  /* 0x000000ff24247207 */ /* 0x000fe20000000000 */
[----:B------:R-:W-:Y:S01]  /*4c20*/  @!UP3 UIADD3 UR16, UPT, UPT, UR4, 0x7a00, URZ ;  /* 0x00007a000410b890 */ /* 0x000fe2000fffe0ff */
[----:B------:R-:W-:Y:S01]  /*4c30*/  UMOV UR17, UR33 ;  /* 0x0000002100117c82 */ /* 0x000fe20008000000 */
[----:B------:R-:W-:Y:S04]  /*4c40*/  UMOV UR19, UR35 ;  /* 0x0000002300137c82 */ /* 0x000fe80008000000 */
[----:B------:R1:W-:Y:S01]  /*4c50*/  @!UP2 UTMALDG.3D [UR32], [UR22], desc[UR14] ;  /* 0x00000e201600a5b4 */ /* 0x0003e20008011000 */
[----:B------:R2:W-:Y:S01]  /*4c60*/  @!UP1 UTMALDG.3D [UR8], [UR22], desc[UR14] ;  /* 0x00000e08160095b4 */ /* 0x0005e20008011000 */
[----:B------:R-:W-:Y:S01]  /*4c70*/  VOTEU.ALL UP1, P4 ;  /* 0x0000000000ff7886 */ /* 0x000fe20002020000 */
[----:B------:R4:W-:Y:S04]  /*4c80*/  @!UP0 UTMALDG.3D [UR24], [UR22], desc[UR14] ;  /* 0x00000e18160085b4 */ /* 0x0009e80008011000 */
[----:B------:R4:W-:Y:S01]  /*4c90*/  @!UP1 UTMALDG.3D [UR16], [UR22], desc[UR14] ;  /* 0x00000e10160095b4 */ /* 0x0009e20008011000 */
[----:B------:R4:W-:Y:S01]  /*4ca0*/  @!P4 SYNCS.ARRIVE.TRANS64.RED.A0TR RZ, [UR4+0xb8], R31 ;  /* 0x0000b81fffffc9a7 */ /* 0x0009e20008300404 */
[----:B------:R-:W-:Y:S01]  /*4cb0*/  UPLOP3.LUT UP1, UPT, UPT, UPT, UPT, 0x80, 0x8 ;  /* 0x000000000008789c */ /* 0x000fe20003f2f070 */
[----:B-1----:R-:W-:Y:S01]  /*4cc0*/  @P3 R2UR UR36, R32 ;  /* 0x00000000202432ca */ /* 0x002fe200000e0000 */
[----:B------:R-:W-:Y:S01]  /*4cd0*/  SYNCS.ARRIVE.TRANS64.RED.A1T0 RZ, [UR5], RZ ;  /* 0x000000ffffff79a7 */ /* 0x000fe20008100405 */
[----:B--2---:R-:W-:Y:S02]  /*4ce0*/  R2UR UR11, R0 ;  /* 0x00000000000b72ca */ /* 0x004fe400000e0000 */
[----:B------:R-:W-:Y:S04]  /*4cf0*/  SEL R0, RZ, 0x1, P0 ;  /* 0x00000001ff007807 */ /* 0x000fe80000000000 */
[----:B------:R-:W-:Y:S01]  /*4d00*/  LOP3.LUT R35, R35, R0, RZ, 0x3c, !PT ;  /* 0x0000000023237212 */ /* 0x000fe200078e3cff */
[----:B------:R-:W-:Y:S08]  /*4d10*/  @P3 BRA `(.L_x_75) ;  /* 0xffffffec00503947 */ /* 0x000ff0000383ffff */
[----:B------:R-:W-:-:S04]  /*4d20*/  SHF.L.U32 R3, R37, 0x1f, RZ ;  /* 0x0000001f25037819 */ /* 0x000fc800000006ff */
[----:B------:R-:W1:Y:S02]  /*4d30*/  SYNCS.PHASECHK.TRANS64.TRYWAIT P0, [UR4+0xc0], R3 ;  /* 0x0000c003ff0075a7 */ /* 0x000e640008001104 */
[----:B-1----:R-:W-:Y:S05]  /*4d40*/  @!P0 BRA `(.L_x_76) ;  /* 0x0000004000d08947 */ /* 0x002fea0003800000 */
.L_x_173:
[----:B------:R-:W2:Y:S02]  /*4d50*/  SYNCS.PHASECHK.TRANS64.TRYWAIT P0, [UR4+0xc8], R3 ;  /* 0x0000c803ff0075a7 */ /* 0x000ea40008001104 */
[----:B--2---:R-:W-:Y:S05]  /*4d60*/  @!P0 BRA `(.L_x_77) ;  /* 0x0000004000e08947 */ /* 0x004fea0003800000 */
.L_x_175:
[----:B------:R-:W2:Y:S02]  /*4d70*/  SYNCS.PHASECHK.TRANS64.TRYWAIT P0, [UR4+0xd0], R3 ;  /* 0x0000d003ff0075a7 */ /* 0x000ea40008001104 */
[----:B--2---:R-:W-:Y:S05]  /*4d80*/  @!P0 BRA `(.L_x_78) ;  /* 0x0000004000f08947 */ /* 0x004fea0003800000 */
.L_x_177:
[----:B-1----:R-:W-:-:S07]  /*4d90*/  MOV R0, UR4 ;  /* 0x0000000400007c02 */ /* 0x002fce0008000f00 */
.L_x_79:
[----:B-1----:R-:W-:-:S04]  /*4da0*/  SHF.L.U32 R3, R37, 0x1f, RZ ;  /* 0x0000001f25037819 */ /* 0x002fc800000006ff */
[----:B------:R1:W2:Y:S03]  /*4db0*/  SYNCS.PHASECHK.TRANS64.TRYWAIT P0, [R0+URZ+0xd8], R3 ;  /* 0x0000d803000075a7 */ /* 0x0002a600080011ff */
[----:B--2---:R-:W-:Y:S05]  /*4dc0*/  @!P0 NANOSLEEP.SYNCS 0x989680 ;  /* 0x009896800000895d */ /* 0x004fea0003900000 */
[----:B------:R-:W2:Y:S02]  /*4dd0*/  @!P0 SYNCS.PHASECHK.TRANS64 P0, [R0+URZ+0xd8], R3 ;  /* 0x0000d803000085a7 */ /* 0x000ea400080010ff */
[----:B--2-4-:R-:W-:Y:S05]  /*4de0*/  @P0 EXIT ;  /* 0x000000000000094d */ /* 0x014fea0003800000 */
[----:B------:R-:W-:Y:S05]  /*4df0*/  BRA `(.L_x_79) ;  /* 0xfffffffc00e87947 */ /* 0x000fea000383ffff */
.L_x_64:
[----:B------:R-:W-:-:S06]  /*4e00*/  UISETP.GE.AND UP0, UPT, UR8, 0x4, UPT ;  /* 0x000000040800788c */ /* 0x000fcc000bf06270 */
[----:B------:R-:W-:-:S13]  /*4e10*/  PLOP3.LUT P0, PT, PT, PT, UP0, 0x80, 0x8 ;  /* 0x000000000008781c */ /* 0x000fda0003f0f008 */
[----:B------:R-:W-:Y:S05]  /*4e20*/  @!P0 EXIT ;  /* 0x000000000000894d */ /* 0x000fea0003800000 */
[----:B------:R-:W-:Y:S01]  /*4e30*/  BAR.SYNC.DEFER_BLOCKING 0x6, 0xa0 ;  /* 0x0182800000007b1d */ /* 0x000fe20000010000 */
[C---:B------:R-:W-:Y:S01]  /*4e40*/  IMAD.SHL.U32 R71, R72.reuse, 0x10, RZ ;  /* 0x0000001048477824 */ /* 0x040fe200078e00ff */
[C---:B------:R-:W-:Y:S01]  /*4e50*/  R2P PR, R72.reuse, 0x18 ;  /* 0x0000001848007804 */ /* 0x040fe20000000000 */
[C---:B------:R-:W-:Y:S01]  /*4e60*/  IMAD.U32 R31, R72.reuse, 0x10000, RZ ;  /* 0x00010000481f7824 */ /* 0x040fe200078e00ff */
[----:B------:R-:W-:Y:S01]  /*4e70*/  LOP3.LUT R72, R72, 0x60, RZ, 0xc0, !PT ;  /* 0x0000006048487812 */ /* 0x000fe200078ec0ff */
[----:B------:R-:W-:Y:S01]  /*4e80*/  IMAD.MOV.U32 R70, RZ, RZ, 0xa0 ;  /* 0x000000a0ff467424 */ /* 0x000fe200078e00ff */
[----:B------:R-:W-:Y:S02]  /*4e90*/  UMOV UR48, 0x400 ;  /* 0x0000040000307882 */ /* 0x000fe40000000000 */
[----:B------:R-:W1:Y:S01]  /*4ea0*/  LDC R61, c[0x0][0x370] ;  /* 0x0000dc00ff3d7b82 */ /* 0x000e620000000800 */
[----:B------:R-:W-:Y:S01]  /*4eb0*/  ULEA UR48, UR37, UR48, 0x18 ;  /* 0x0000003025307291 */ /* 0x000fe2000f8ec0ff */
[----:B------:R-:W-:Y:S01]  /*4ec0*/  LOP3.LUT R71, R4, 0x600, R71, 0xf8, !PT ;  /* 0x0000060004477812 */ /* 0x000fe200078ef847 */
[----:B------:R-:W-:Y:S01]  /*4ed0*/  IMAD.MOV.U32 R68, RZ, RZ, 0x1 ;  /* 0x00000001ff447424 */ /* 0x000fe200078e00ff */
[----:B------:R-:W-:Y:S01]  /*4ee0*/  LOP3.LUT R31, R31, 0x600000, RZ, 0xc0, !PT ;  /* 0x006000001f1f7812 */ /* 0x000fe200078ec0ff */
[----:B------:R-:W-:Y:S01]  /*4ef0*/  UIADD3 UR4, UPT, UPT, UR48, 0x200, URZ ;  /* 0x0000020030047890 */ /* 0x000fe2000fffe0ff */
[----:B------:R-:W-:Y:S01]  /*4f00*/  IMAD.MOV.U32 R30, RZ, RZ, RZ ;  /* 0x000000ffff1e7224 */ /* 0x000fe200078e00ff */
[----:B------:R-:W-:Y:S01]  /*4f10*/  CS2R R66, SRZ ;  /* 0x0000000000427805 */ /* 0x000fe2000001ff00 */
[----:B------:R-:W2:Y:S01]  /*4f20*/  LDC R28, c[0x0][0xd0c] ;  /* 0x00034300ff1c7b82 */ /* 0x000ea20000000800 */
[----:B------:R-:W-:Y:S01]  /*4f30*/  IMAD.MOV.U32 R76, RZ, RZ, RZ ;  /* 0x000000ffff4c7224 */ /* 0x000fe200078e00ff */
[----:B------:R-:W-:Y:S01]  /*4f40*/  SEL R70, R70, 0x60, !P3 ;  /* 0x0000006046467807 */ /* 0x000fe20005800000 */
[----:B------:R-:W-:Y:S01]  /*4f50*/  IMAD.U32 R64, RZ, RZ, UR4 ;  /* 0x00000004ff407e24 */ /* 0x000fe2000f8e00ff */
[----:B------:R-:W4:Y:S04]  /*4f60*/  LDCU.64 UR52, c[0x0][0x348] ;  /* 0x00006900ff3477ac */ /* 0x000f280008000a00 */
[----:B------:R-:W1:Y:S01]  /*4f70*/  LDC R60, c[0x0][0xd20] ;  /* 0x00034800ff3c7b82 */ /* 0x000e620000000800 */
[----:B------:R-:W3:Y:S01]  /*4f80*/  LDS R0, [UR48+0x180] ;  /* 0x00018030ff007984 */ /* 0x000ee20008000800 */
[----:B------:R-:W-:Y:S01]  /*4f90*/  LEA R71, R71, R64, 0x2 ;  /* 0x0000004047477211 */ /* 0x000fe200078e10ff */
[----:B------:R-:W1:Y:S03]  /*4fa0*/  LDCU.64 UR44, c[0x0][0xa88] ;  /* 0x00015100ff2c77ac */ /* 0x000e660008000a00 */
[C---:B------:R-:W-:Y:S01]  /*4fb0*/  IADD3 R69, PT, PT, R71.reuse, 0x140, RZ ;  /* 0x0000014047457810 */ /* 0x040fe20007ffe0ff */
[----:B------:R-:W1:Y:S01]  /*4fc0*/  LDCU.64 UR46, c[0x0][0xa90] ;  /* 0x00015200ff2e77ac */ /* 0x000e620008000a00 */
[----:B------:R-:W1:Y:S01]  /*4fd0*/  LDC R26, c[0x0][0xd30] ;  /* 0x00034c00ff1a7b82 */ /* 0x000e620000000800 */
[----:B------:R-:W-:Y:S01]  /*4fe0*/  @P4 IADD3 R69, PT, PT, R71, 0xc0, RZ ;  /* 0x000000c047454810 */ /* 0x000fe20007ffe0ff */
[----:B------:R-:W-:Y:S01]  /*4ff0*/  UMOV UR49, URZ ;  /* 0x000000ff00317c82 */ /* 0x000fe20008000000 */
[----:B------:R-:W-:-:S05]  /*5000*/  UMOV UR51, URZ ;  /* 0x000000ff00337c82 */ /* 0x000fca0008000000 */
[----:B------:R-:W1:Y:S08]  /*5010*/  LDC.64 R56, c[0x0][0xd10] ;  /* 0x00034400ff387b82 */ /* 0x000e700000000a00 */
[----:B------:R-:W1:Y:S08]  /*5020*/  LDC.64 R24, c[0x0][0xd18] ;  /* 0x00034600ff187b82 */ /* 0x000e700000000a00 */
[----:B------:R-:W1:Y:S08]  /*5030*/  LDC.64 R22, c[0x0][0xd28] ;  /* 0x00034a00ff167b82 */ /* 0x000e700000000a00 */
[----:B------:R-:W1:Y:S01]  /*5040*/  LDC.64 R54, c[0x0][0xab0] ;  /* 0x0002ac00ff367b82 */ /* 0x000e620000000a00 */
[----:B---3--:R-:W-:-:S07]  /*5050*/  IADD3 R31, PT, PT, R0, R31, RZ ;  /* 0x0000001f001f7210 */ /* 0x008fce0007ffe0ff */
[----:B------:R-:W3:Y:S08]  /*5060*/  LDC.64 R52, c[0x0][0xaa8] ;  /* 0x0002aa00ff347b82 */ /* 0x000ef00000000a00 */
[----:B--2-4-:R-:W1:Y:S02]  /*5070*/  LDC R62, c[0x0][0x374] ;  /* 0x0000dd00ff3e7b82 */ /* 0x014e640000000800 */
.L_x_123:
[----:B------:R-:W-:Y:S02]  /*5080*/  LEA R0, R76, UR48, 0x3 ;  /* 0x000000304c007c11 */ /* 0x000fe4000f8e18ff */
[----:B------:R-:W-:Y:S02]  /*5090*/  SHF.L.U32 R3, R66, 0x1f, RZ ;  /* 0x0000001f42037819 */ /* 0x000fe400000006ff */
[----:B------:R-:W-:Y:S02]  /*50a0*/  LEA R16, R76, UR48, 0x4 ;  /* 0x000000304c107c11 */ /* 0x000fe4000f8e20ff */
[----:B------:R-:W2:Y:S02]  /*50b0*/  SYNCS.PHASECHK.TRANS64.TRYWAIT P0, [R0+URZ+0xf0], R3 ;  /* 0x0000f003000075a7 */ /* 0x000ea400080011ff */
[----:B--23--:R-:W-:Y:S05]  /*50c0*/  @!P0 BRA `(.L_x_80) ;  /* 0x0000004000388947 */ /* 0x00cfea0003800000 */
.L_x_178:
[----:B------:R-:W4:Y:S01]  /*50d0*/  LDC.64 R14, c[0x0][0xd10] ;  /* 0x00034400ff0e7b82 */ /* 0x000f220000000a00 */
[----:B------:R-:W3:Y:S01]  /*50e0*/  LDS.128 R16, [R16+0x160] ;  /* 0x0001600010107984 */ /* 0x000ee20000000c00 */
[----:B-1----:R-:W-:Y:S01]  /*50f0*/  ISETP.NE.AND P1, PT, R26, 0x1, PT ;  /* 0x000000011a00780c */ /* 0x002fe20003f25270 */
[----:B--2---:R-:W-:Y:S01]  /*5100*/  VIADD R0, R0, 0x100 ;  /* 0x0000010000007836 */ /* 0x004fe20000000000 */
[----:B------:R-:W-:Y:S04]  /*5110*/  ISETP.GE.AND P0, PT, R2, 0x1, PT ;  /* 0x000000010200780c */ /* 0x000fe80003f06270 */
[----:B------:R-:W1:Y:S01]  /*5120*/  LDC.64 R12, c[0x0][0xd18] ;  /* 0x00034600ff0c7b82 */ /* 0x000e620000000a00 */
[----:B------:R-:W-:Y:S01]  /*5130*/  PRMT R0, RZ, 0x654, R0 ;  /* 0x00000654ff007816 */ /* 0x000fe20000000000 */
[----:B------:R-:W-:Y:S01]  /*5140*/  @!PT LDS RZ, [RZ] ;  /* 0x00000000fffff984 */ /* 0x000fe20000000800 */
[----:B------:R-:W-:Y:S01]  /*5150*/  @!PT LDS RZ, [RZ] ;  /* 0x00000000fffff984 */ /* 0x000fe20000000800 */
[----:B------:R-:W-:Y:S01]  /*5160*/  @!PT LDS RZ, [RZ] ;  /* 0x00000000fffff984 */ /* 0x000fe20000000800 */
[----:B------:R-:W-:Y:S01]  /*5170*/  @!PT LDS RZ, [RZ] ;  /* 0x00000000fffff984 */ /* 0x000fe20000000800 */
[----:B------:R2:W-:Y:S06]  /*5180*/  MEMBAR.ALL.CTA ;  /* 0x0000000000007992 */ /* 0x0005ec0000008000 */
[----:B--2---:R-:W2:Y:S01]  /*5190*/  FENCE.VIEW.ASYNC.S ;  /* 0x00000000000073c6 */ /* 0x004ea20000000000 */
[----:B------:R-:W1:Y:S08]  /*51a0*/  @!P1 LDC R11, c[0x0][0xd20] ;  /* 0x00034800ff0b9b82 */ /* 0x000e700000000800 */
[----:B------:R-:W1:Y:S01]  /*51b0*/  @!P1 LDC R10, c[0x0][0xd0c] ;  /* 0x00034300ff0a9b82 */ /* 0x000e620000000800 */
[----:B--2---:R2:W-:Y:S01]  /*51c0*/  SYNCS.ARRIVE.TRANS64.RED.A1T0 RZ, [R0+URZ], RZ ;  /* 0x000000ff00ff79a7 */ /* 0x0045e200081004ff */
[----:B---3--:R-:W-:Y:S04]  /*51d0*/  LOP3.LUT P4, RZ, R18, 0x1, RZ, 0xc0, !PT ;  /* 0x0000000112ff7812 */ /* 0x008fe8000788c0ff */
[----:B------:R-:W-:Y:S09]  /*51e0*/  P2R R73, PR, RZ, 0x10 ;  /* 0x00000010ff497803 */ /* 0x000ff20000000000 */
[----:B------:R-:W-:Y:S02]  /*51f0*/  @P4 MOV R29, R16 ;  /* 0x00000010001d4202 */ /* 0x000fe40000000f00 */
[----:B------:R-:W-:Y:S01]  /*5200*/  @P4 LOP3.LUT R27, R17, 0xffff, RZ, 0xc0, !PT ;  /* 0x0000ffff111b4812 */ /* 0x000fe200078ec0ff */
[----:B--2-4-:R-:W-:Y:S06]  /*5210*/  @!P0 BRA `(.L_x_81) ;  /* 0x0000000000a48947 */ /* 0x014fec0003800000 */
[----:B------:R-:W-:Y:S01]  /*5220*/  IMAD.HI.U32 R21, R62, R25, RZ ;  /* 0x000000193e157227 */ /* 0x000fe200078e00ff */
        /* <DEDUP_REMOVED lines=8> */
[----:B------:R-:W-:Y:S01]  /*52b0*/  IMAD.HI.U32 R21, R27, R25, RZ ;  /* 0x000000191b157227 */ /* 0x000fe200078e00ff */
[----:B------:R-:W-:Y:S02]  /*52c0*/  SEL R7, R61, R20, !P3 ;  /* 0x000000143d077207 */ /* 0x000fe40005800000 */
[----:B------:R-:W-:Y:S01]  /*52d0*/  SHF.R.U32.HI R38, RZ, R57, R38 ;  /* 0x00000039ff267219 */ /* 0x000fe20000011626 */
[-C--:B------:R-:W-:Y:S04]  /*52e0*/  IMAD.HI.U32 R20, R3, R22.reuse, RZ ;  /* 0x0000001603147227 */ /* 0x080fe800078e00ff */
[----:B------:R-:W-:Y:S01]  /*52f0*/  IMAD.HI.U32 R36, R7, R22, RZ ;  /* 0x0000001607247227 */ /* 0x000fe200078e00ff */
[-C--:B------:R-:W-:Y:S02]  /*5300*/  @P2 SHF.R.U32.HI R3, RZ, R23.reuse, R20 ;  /* 0x00000017ff032219 */ /* 0x080fe40000011614 */
[----:B------:R-:W-:Y:S02]  /*5310*/  SHF.R.U32.HI R20, RZ, R60, R21 ;  /* 0x0000003cff147219 */ /* 0x000fe40000011615 */
[----:B------:R-:W-:Y:S01]  /*5320*/  @P2 SHF.R.U32.HI R7, RZ, R23, R36 ;  /* 0x00000017ff072219 */ /* 0x000fe20000011624 */
[C---:B------:R-:W-:Y:S01]  /*5330*/  IMAD R4, R2.reuse, R3, RZ ;  /* 0x0000000302047224 */ /* 0x040fe200078e02ff */
[----:B------:R-:W-:Y:S02]  /*5340*/  SEL R5, R27, R20, !P0 ;  /* 0x000000141b057207 */ /* 0x000fe40004000000 */
[----:B------:R-:W-:Y:S01]  /*5350*/  SEL R3, R29, R38, !P3 ;  /* 0x000000261d037207 */ /* 0x000fe20005800000 */
[----:B------:R-:W-:Y:S01]  /*5360*/  IMAD R6, R2, R7, RZ ;  /* 0x0000000702067224 */ /* 0x000fe200078e02ff */
[C---:B------:R-:W-:Y:S01]  /*5370*/  ISETP.GE.AND P0, PT, R5.reuse, R4, PT ;  /* 0x000000040500720c */ /* 0x040fe20003f06270 */
[----:B------:R-:W-:Y:S03]  /*5380*/  IMAD.HI.U32 R8, R5, R22, RZ ;  /* 0x0000001605087227 */ /* 0x000fe600078e00ff */
[----:B------:R-:W-:Y:S01]  /*5390*/  ISETP.GE.OR P0, PT, R3, R6, P0 ;  /* 0x000000060300720c */ /* 0x000fe20000706670 */
[----:B------:R-:W-:Y:S01]  /*53a0*/  IMAD.MOV R6, RZ, RZ, -R3 ;  /* 0x000000ffff067224 */ /* 0x000fe200078e0a03 */
[-C--:B------:R-:W-:Y:S03]  /*53b0*/  SHF.R.U32.HI R8, RZ, R23.reuse, R8 ;  /* 0x00000017ff087219 */ /* 0x080fe60000011608 */
[----:B------:R-:W-:Y:S01]  /*53c0*/  IMAD R29, R28, R6, R29 ;  /* 0x000000061c1d7224 */ /* 0x000fe200078e021d */
[----:B------:R-:W-:Y:S05]  /*53d0*/  SEL R9, R5, R8, !P2 ;  /* 0x0000000805097207 */ /* 0x000fea0005000000 */
[----:B------:R-:W-:Y:S02]  /*53e0*/  IMAD.MOV R8, RZ, RZ, -R9 ;  /* 0x000000ffff087224 */ /* 0x000fe400078e0a09 */
[C---:B------:R-:W-:Y:S04]  /*53f0*/  @!P0 IMAD.HI.U32 R4, R3.reuse, R22, RZ ;  /* 0x0000001603048227 */ /* 0x040fe800078e00ff */
[----:B------:R-:W-:Y:S01]  /*5400*/  IMAD R8, R2, R8, R5 ;  /* 0x0000000802087224 */ /* 0x000fe200078e0205 */
[----:B------:R-:W-:Y:S04]  /*5410*/  @!P0 SHF.R.U32.HI R4, RZ, R23, R4 ;  /* 0x00000017ff048219 */ /* 0x000fe80000011604 */
[----:B------:R-:W-:Y:S02]  /*5420*/  @!P0 SEL R0, R3, R4, !P2 ;  /* 0x0000000403008207 */ /* 0x000fe40005000000 */
[----:B------:R-:W-:Y:S02]  /*5430*/  IADD3 R4, PT, PT, -R5, RZ, RZ ;  /* 0x000000ff05047210 */ /* 0x000fe40007ffe1ff */
[----:B------:R-:W-:Y:S01]  /*5440*/  @!P0 IADD3 R9, PT, PT, R9, -R0, RZ ;  /* 0x8000000009098210 */ /* 0x000fe20007ffe0ff */
[----:B------:R-:W-:Y:S02]  /*5450*/  @!P0 IMAD R0, R7, R8, R0 ;  /* 0x0000000807008224 */ /* 0x000fe400078e0200 */
[----:B------:R-:W-:Y:S02]  /*5460*/  IMAD R27, R24, R4, R27 ;  /* 0x00000004181b7224 */ /* 0x000fe400078e021b */
[----:B------:R-:W-:Y:S02]  /*5470*/  @!P0 IMAD R5, R9, R2, R3 ;  /* 0x0000000209058224 */ /* 0x000fe400078e0203 */
[----:B------:R-:W-:Y:S04]  /*5480*/  @!P0 IMAD.MOV.U32 R3, RZ, RZ, R0 ;  /* 0x000000ffff038224 */ /* 0x000fe800078e0000 */
[----:B------:R-:W-:Y:S02]  /*5490*/  IMAD R29, R3, R28, R29 ;  /* 0x0000001c031d7224 */ /* 0x000fe400078e021d */
[----:B------:R-:W-:Y:S07]  /*54a0*/  IMAD R27, R5, R24, R27 ;  /* 0x00000018051b7224 */ /* 0x000fee00078e021b */
.L_x_81:
[----:B-1----:R-:W-:Y:S01]  /*54b0*/  @!P1 ISETP.NE.AND P0, PT, R12, 0x1, PT ;  /* 0x000000010c00980c */ /* 0x002fe20003f05270 */
[----:B------:R-:W-:Y:S01]  /*54c0*/  @!P1 IMAD.HI.U32 R4, R27, R13, RZ ;  /* 0x0000000d1b049227 */ /* 0x000fe200078e00ff */
[----:B------:R-:W-:Y:S01]  /*54d0*/  R2UR UR42, R33 ;  /* 0x00000000212a72ca */ /* 0x000fe200000e0000 */
[----:B------:R-:W-:Y:S01]  /*54e0*/  USHF.L.U32 UR41, UR11, 0x7, URZ ;  /* 0x000000070b297899 */ /* 0x000fe200080006ff */
[----:B------:R-:W-:Y:S01]  /*54f0*/  @!P1 ISETP.NE.AND P2, PT, R10, 0x1, PT ;  /* 0x000000010a00980c */ /* 0x000fe20003f45270 */
[----:B------:R-:W-:Y:S01]  /*5500*/  @!P1 IMAD.HI.U32 R0, R29, R14, RZ ;  /* 0x0000000e1d009227 */ /* 0x000fe200078e00ff */
[----:B------:R-:W-:Y:S01]  /*5510*/  @!P1 SHF.R.U32.HI R4, RZ, R11, R4 ;  /* 0x0000000bff049219 */ /* 0x000fe20000011604 */
[----:B------:R-:W-:Y:S01]  /*5520*/  BSSY.RECONVERGENT B6, `(.L_x_82) ;  /* 0x000002c000067945 */ /* 0x000fe20003800200 */
[----:B------:R-:W-:Y:S01]  /*5530*/  @P4 SHF.R.U32.HI R65, RZ, 0x10, R17 ;  /* 0x00000010ff414819 */ /* 0x000fe20000011611 */
[----:B------:R-:W-:Y:S01]  /*5540*/  VIADD R76, R76, 0x1 ;  /* 0x000000014c4c7836 */ /* 0x000fe20000000000 */
[----:B------:R-:W-:Y:S02]  /*5550*/  @!P1 SEL R3, R27, R4, !P0 ;  /* 0x000000041b039207 */ /* 0x000fe40004000000 */
[----:B------:R-:W-:Y:S02]  /*5560*/  @!P1 SHF.R.U32.HI R0, RZ, R15, R0 ;  /* 0x0000000fff009219 */ /* 0x000fe40000011600 */
[----:B------:R-:W-:Y:S01]  /*5570*/  LOP3.LUT P0, RZ, R64, 0x1f0, RZ, 0xc0, !PT ;  /* 0x000001f040ff7812 */ /* 0x000fe2000780c0ff */
[----:B------:R-:W-:Y:S01]  /*5580*/  USHF.L.U32 UR42, UR42, 0x6, URZ ;  /* 0x000000062a2a7899 */ /* 0x000fe200080006ff */
[----:B------:R-:W-:Y:S05]  /*5590*/  @!P1 SEL R4, R29, R0, !P2 ;  /* 0x000000001d049207 */ /* 0x000fea0005000000 */
[----:B------:R-:W-:Y:S02]  /*55a0*/  @!P1 IMAD.IADD R0, R3, 0x1, -R4 ;  /* 0x0000000103009824 */ /* 0x000fe400078e0a04 */
[----:B------:R-:W-:Y:S02]  /*55b0*/  @!P1 IMAD.IADD R3, R4, 0x1, -R3 ;  /* 0x0000000104039824 */ /* 0x000fe400078e0a03 */
[----:B------:R-:W-:Y:S02]  /*55c0*/  @!P1 IMAD R29, R0, R10, R29 ;  /* 0x0000000a001d9224 */ /* 0x000fe400078e021d */
[----:B------:R-:W-:Y:S01]  /*55d0*/  @!P1 IMAD R27, R3, R12, R27 ;  /* 0x0000000c031b9224 */ /* 0x000fe200078e021b */
[----:B------:R-:W-:Y:S06]  /*55e0*/  @!P0 BRA `(.L_x_83) ;  /* 0x00000000007c8947 */ /* 0x000fec0003800000 */
[----:B------:R-:W1:Y:S01]  /*55f0*/  LDCU.64 UR8, c[0x4][0x80] ;  /* 0x01001000ff0877ac */ /* 0x000e620008000a00 */
[----:B------:R-:W-:Y:S01]  /*5600*/  MOV R16, 0x0 ;  /* 0x0000000000107802 */ /* 0x000fe20000000f00 */
[----:B------:R-:W-:Y:S02]  /*5610*/  HFMA2 R12, -RZ, RZ, 0, 5.9604644775390625e-08 ;  /* 0x00000001ff0c7431 */ /* 0x000fe400000001ff */
[----:B------:R-:W-:Y:S01]  /*5620*/  IMAD.MOV.U32 R8, RZ, RZ, 0x70 ;  /* 0x00000070ff087424 */ /* 0x000fe200078e00ff */
[----:B------:R2:W3:Y:S01]  /*5630*/  LDC.64 R14, c[0x4][R16] ;  /* 0x01000000100e7b82 */ /* 0x0004e20000000a00 */
[----:B------:R-:W4:Y:S01]  /*5640*/  LDCU.64 UR6, c[0x4][0x88] ;  /* 0x01001100ff0677ac */ /* 0x000f220008000a00 */
[----:B------:R-:W-:Y:S01]  /*5650*/  IMAD.MOV.U32 R13, RZ, RZ, RZ ;  /* 0x000000ffff0d7224 */ /* 0x000fe200078e00ff */
[----:B------:R-:W2:Y:S01]  /*5660*/  LDCU.64 UR4, c[0x4][0x8] ;  /* 0x01000100ff0477ac */ /* 0x000ea20008000a00 */
[----:B-1----:R-:W-:Y:S01]  /*5670*/  MOV R5, UR9 ;  /* 0x0000000900057c02 */ /* 0x002fe20008000f00 */
[----:B------:R-:W-:Y:S01]  /*5680*/  IMAD.U32 R4, RZ, RZ, UR8 ;  /* 0x00000008ff047e24 */ /* 0x000fe2000f8e00ff */
[----:B----4-:R-:W-:Y:S01]  /*5690*/  MOV R7, UR7 ;  /* 0x0000000700077c02 */ /* 0x010fe20008000f00 */
[----:B------:R-:W-:Y:S01]  /*56a0*/  IMAD.U32 R6, RZ, RZ, UR6 ;  /* 0x00000006ff067e24 */ /* 0x000fe2000f8e00ff */
[----:B--2---:R-:W-:Y:S01]  /*56b0*/  MOV R11, UR5 ;  /* 0x00000005000b7c02 */ /* 0x004fe20008000f00 */
[----:B------:R-:W-:Y:S02]  /*56c0*/  IMAD.U32 R10, RZ, RZ, UR4 ;  /* 0x00000004ff0a7e24 */ /* 0x000fe4000f8e00ff */
[----:B------:R-:W-:Y:S07]  /*56d0*/  LEPC R20, `(.L_x_84) ;  /* 0x000000001014794e */ /* 0x000fee0000000000 */
[----:B---3-5:R-:W-:Y:S05]  /*56e0*/  CALL.ABS.NOINC R14 ;  /* 0x000000000e007343 */ /* 0x028fea0003c00000 */
.L_x_84:
[----:B------:R-:W1:Y:S01]  /*56f0*/  LDCU.64 UR8, c[0x4][0x80] ;  /* 0x01001000ff0877ac */ /* 0x000e620008000a00 */
[----:B------:R-:W2:Y:S01]  /*5700*/  LDC.64 R16, c[0x4][R16] ;  /* 0x0100000010107b82 */ /* 0x000ea20000000a00 */
[----:B------:R-:W-:Y:S02]  /*5710*/  HFMA2 R12, -RZ, RZ, 0, 5.9604644775390625e-08 ;  /* 0x00000001ff0c7431 */ /* 0x000fe400000001ff */
[----:B------:R-:W-:Y:S02]  /*5720*/  IMAD.MOV.U32 R8, RZ, RZ, 0x70 ;  /* 0x00000070ff087424 */ /* 0x000fe400078e00ff */
[----:B------:R-:W-:Y:S01]  /*5730*/  IMAD.MOV.U32 R13, RZ, RZ, RZ ;  /* 0x000000ffff0d7224 */ /* 0x000fe200078e00ff */
[----:B------:R-:W3:Y:S01]  /*5740*/  LDCU.64 UR6, c[0x4][0x88] ;  /* 0x01001100ff0677ac */ /* 0x000ee20008000a00 */
[----:B------:R-:W4:Y:S01]  /*5750*/  LDCU.64 UR4, c[0x4][0x8] ;  /* 0x01000100ff0477ac */ /* 0x000f220008000a00 */
[----:B-1----:R-:W-:Y:S02]  /*5760*/  MOV R4, UR8 ;  /* 0x0000000800047c02 */ /* 0x002fe40008000f00 */
[----:B------:R-:W-:Y:S02]  /*5770*/  MOV R5, UR9 ;  /* 0x0000000900057c02 */ /* 0x000fe40008000f00 */
[----:B---3--:R-:W-:Y:S01]  /*5780*/  MOV R7, UR7 ;  /* 0x0000000700077c02 */ /* 0x008fe20008000f00 */
[----:B------:R-:W-:Y:S01]  /*5790*/  IMAD.U32 R6, RZ, RZ, UR6 ;  /* 0x00000006ff067e24 */ /* 0x000fe2000f8e00ff */
[----:B----4-:R-:W-:Y:S01]  /*57a0*/  MOV R11, UR5 ;  /* 0x00000005000b7c02 */ /* 0x010fe20008000f00 */
[----:B------:R-:W-:Y:S02]  /*57b0*/  IMAD.U32 R10, RZ, RZ, UR4 ;  /* 0x00000004ff0a7e24 */ /* 0x000fe4000f8e00ff */
[----:B------:R-:W-:Y:S07]  /*57c0*/  LEPC R20, `(.L_x_83) ;  /* 0x000000001014794e */ /* 0x000fee0000000000 */
[----:B--2---:R-:W-:Y:S05]  /*57d0*/  CALL.ABS.NOINC R16 ;  /* 0x0000000010007343 */ /* 0x004fea0003c00000 */
.L_x_83:
[----:B------:R-:W-:Y:S05]  /*57e0*/  BSYNC.RECONVERGENT B6 ;  /* 0x0000000000067941 */ /* 0x000fea0003800200 */
.L_x_82:
[----:B------:R-:W-:Y:S01]  /*57f0*/  ISETP.NE.U32.AND P4, PT, R54, RZ, PT ;  /* 0x000000ff3600720c */ /* 0x000fe20003f85070 */
[----:B------:R-:W-:Y:S01]  /*5800*/  UISETP.NE.AND UP2, UPT, UR50, URZ, UPT ;  /* 0x000000ff3200728c */ /* 0x000fe2000bf45270 */
[----:B------:R-:W-:Y:S01]  /*5810*/  ISETP.NE.U32.AND P2, PT, RZ, UR44, PT ;  /* 0x0000002cff007c0c */ /* 0x000fe2000bf45070 */
[----:B------:R-:W-:Y:S01]  /*5820*/  UISETP.NE.U32.AND UP1, UPT, UR46, URZ, UPT ;  /* 0x000000ff2e00728c */ /* 0x000fe2000bf25070 */
[----:B------:R-:W-:Y:S01]  /*5830*/  ISETP.NE.AND.EX P4, PT, R55, RZ, PT, P4 ;  /* 0x000000ff3700720c */ /* 0x000fe20003f85340 */
[----:B------:R-:W-:Y:S01]  /*5840*/  UPLOP3.LUT UP0, UPT, UPT, UPT, UPT, 0x40, 0x4 ;  /* 0x000000000004789c */ /* 0x000fe20003f0e870 */
[----:B------:R-:W-:Y:S01]  /*5850*/  ISETP.NE.AND.EX P2, PT, RZ, UR45, PT, P2 ;  /* 0x0000002dff007c0c */ /* 0x000fe2000bf45320 */
[----:B------:R-:W-:Y:S01]  /*5860*/  UISETP.NE.AND.EX UP1, UPT, UR47, URZ, UPT, UP1 ;  /* 0x000000ff2f00728c */ /* 0x000fe2000bf25310 */
[----:B------:R-:W-:Y:S04]  /*5870*/  PLOP3.LUT P1, PT, PT, PT, UP2, 0x80, 0x8 ;  /* 0x000000000008781c */ /* 0x000fe80003f2f028 */
[----:B------:R-:W-:Y:S06]  /*5880*/  @UP2 UPLOP3.LUT UP0, UPT, UPT, UPT, UP1, 0x80, 0x8 ;  /* 0x000000000008289c */ /* 0x000fec0003f0f010 */
[----:B------:R-:W-:Y:S01]  /*5890*/  PLOP3.LUT P0, PT, PT, PT, UP0, 0x80, 0x8 ;  /* 0x000000000008781c */ /* 0x000fe20003f0f008 */
[----:B------:R-:W-:Y:S01]  /*58a0*/  @!UPT UIADD3 URZ, UPT, UPT, URZ, URZ, URZ ;  /* 0x000000fffffff290 */ /* 0x000fe2000fffe0ff */
[----:B------:R-:W-:Y:S11]  /*58b0*/  BRA.U !UP1, `(.L_x_85) ;  /* 0x0000000109387547 */ /* 0x000ff6000b800000 */
[----:B------:R-:W-:Y:S01]  /*58c0*/  UISETP.NE.U32.AND UP0, UPT, UR44, URZ, UPT ;  /* 0x000000ff2c00728c */ /* 0x000fe2000bf05070 */
[----:B------:R-:W-:Y:S02]  /*58d0*/  HFMA2 R0, -RZ, RZ, 0, 5.9604644775390625e-08 ;  /* 0x00000001ff007431 */ /* 0x000fe400000001ff */
[----:B------:R-:W-:Y:S01]  /*58e0*/  IMAD.MOV.U32 R59, RZ, RZ, 0x1 ;  /* 0x00000001ff3b7424 */ /* 0x000fe200078e00ff */
[----:B------:R-:W-:Y:S06]  /*58f0*/  UISETP.NE.AND.EX UP0, UPT, UR45, URZ, UPT, UP0 ;  /* 0x000000ff2d00728c */ /* 0x000fec000bf05300 */
[----:B------:R-:W-:Y:S05]  /*5900*/  PLOP3.LUT P3, PT, PT, PT, UP0, 0x80, 0x8 ;  /* 0x000000000008781c */ /* 0x000fea0003f6f008 */
[----:B------:R-:W1:Y:S01]  /*5910*/  @UP0 LDCU.64 UR6, c[0x0][0xa88] ;  /* 0x00015100ff0607ac */ /* 0x000e620008000a00 */
[----:B------:R-:W-:Y:S07]  /*5920*/  @UP0 UIMAD UR4, UR36, UR46, URZ ;  /* 0x0000002e240402a4 */ /* 0x000fee000f8e02ff */
[----:B------:R-:W-:Y:S01]  /*5930*/  @!P3 PRMT R59, R0, 0x7610, R59 ;  /* 0x00007610003bb816 */ /* 0x000fe2000000003b */
[----:B-1----:R-:W-:Y:S03]  /*5940*/  @UP0 UIMAD.WIDE UR6, UR4, 0x4, UR6 ;  /* 0x00000004040608a5 */ /* 0x002fe6000f8e0206 */
[----:B------:R-:W1:Y:S03]  /*5950*/  @!UP0 LDCU UR4, c[0x0][0xa80] ;  /* 0x00015000ff0487ac */ /* 0x000e660008000800 */
[----:B------:R-:W-:Y:S01]  /*5960*/  IMAD.U32 R4, RZ, RZ, UR6 ;  /* 0x00000006ff047e24 */ /* 0x000fe2000f8e00ff */
[----:B------:R-:W-:Y:S05]  /*5970*/  MOV R5, UR7 ;  /* 0x0000000700057c02 */ /* 0x000fea0008000f00 */
[----:B-----5:R2:W5:Y:S02]  /*5980*/  @P3 LDG.E R34, desc[UR38][R4.64] ;  /* 0x0000002604223981 */ /* 0x020564000c1e1900 */
[----:B-12---:R-:W-:Y:S02]  /*5990*/  @!P3 IMAD.U32 R34, RZ, RZ, UR4 ;  /* 0x00000004ff22be24 */ /* 0x006fe4000f8e00ff */
.L_x_85:
[----:B------:R-:W-:Y:S05]  /*59a0*/  @!P4 BRA `(.L_x_86) ;  /* 0x000000000020c947 */ /* 0x000fea0003800000 */
[----:B------:R-:W-:Y:S04]  /*59b0*/  ISETP.NE.U32.AND P3, PT, R52, RZ, PT ;  /* 0x000000ff3400720c */ /* 0x000fe80003f65070 */
[----:B------:R-:W-:Y:S11]  /*59c0*/  ISETP.NE.AND.EX P3, PT, R53, RZ, PT, P3 ;  /* 0x000000ff3500720c */ /* 0x000ff60003f65330 */
[----:B------:R-:W-:Y:S02]  /*59d0*/  @!UPT UIADD3 URZ, UPT, UPT, URZ, URZ, URZ ;  /* 0x000000fffffff290 */ /* 0x000fe4000fffe0ff */
[----:B------:R-:W1:Y:S01]  /*59e0*/  @P3 LDC.64 R4, c[0x0][0xaa8] ;  /* 0x0002aa00ff043b82 */ /* 0x000e620000000a00 */
[----:B------:R-:W-:Y:S04]  /*59f0*/  @P3 IMAD R0, R54, UR36, RZ ;  /* 0x0000002436003c24 */ /* 0x000fe8000f8e02ff */
[----:B-1----:R-:W-:Y:S05]  /*5a00*/  @P3 IMAD.WIDE R4, R0, 0x4, R4 ;  /* 0x0000000400043825 */ /* 0x002fea00078e0204 */
[----:B-----5:R1:W5:Y:S02]  /*5a10*/  @P3 LDG.E R32, desc[UR38][R4.64] ;  /* 0x0000002604203981 */ /* 0x020364000c1e1900 */
[----:B-1----:R-:W2:Y:S02]  /*5a20*/  @!P3 LDC R32, c[0x0][0xaa0] ;  /* 0x0002a800ff20bb82 */ /* 0x002ea40000000800 */
.L_x_86:
[----:B-----5:R-:W-:Y:S01]  /*5a30*/  ISETP.NE.AND P3, PT, R34, RZ, PT ;  /* 0x000000ff2200720c */ /* 0x020fe20003f65270 */
[----:B------:R-:W-:Y:S01]  /*5a40*/  BSSY B1, `(.L_x_87) ;  /* 0x0000047000017945 */ /* 0x000fe20003800000 */
[----:B------:R-:W-:Y:S01]  /*5a50*/  SEL R4, RZ, 0xffffffff, P2 ;  /* 0xffffffffff047807 */ /* 0x000fe20001000000 */
[----:B------:R-:W-:Y:S01]  /*5a60*/  IMAD.MOV.U32 R81, RZ, RZ, 0x1 ;  /* 0x00000001ff517424 */ /* 0x000fe200078e00ff */
[----:B------:R-:W-:Y:S01]  /*5a70*/  @P1 LOP3.LUT P2, RZ, R59, 0xff, RZ, 0xc0, !PT ;  /* 0x000000ff3bff1812 */ /* 0x000fe2000784c0ff */
[----:B------:R-:W-:Y:S01]  /*5a80*/  IMAD R33, R30, 0x40, R31 ;  /* 0x000000401e217824 */ /* 0x000fe200078e021f */
[----:B------:R-:W-:Y:S01]  /*5a90*/  @P1 SEL R3, RZ, 0xffffffff, P3 ;  /* 0xffffffffff031807 */ /* 0x000fe20001800000 */
[----:B------:R-:W-:Y:S01]  /*5aa0*/  IMAD.IADD R78, R71, 0x1, R70 ;  /* 0x00000001474e7824 */ /* 0x000fe200078e0246 */
[----:B------:R-:W-:Y:S01]  /*5ab0*/  LOP3.LUT R68, R68, 0x1, RZ, 0x3c, !PT ;  /* 0x0000000144447812 */ /* 0x000fe200078e3cff */
[----:B------:R-:W-:Y:S01]  /*5ac0*/  IMAD.IADD R74, R70, 0x1, R69 ;  /* 0x00000001464a7824 */ /* 0x000fe200078e0245 */
[----:B------:R-:W-:Y:S01]  /*5ad0*/  @P0 SEL R3, R4, R3, !P2 ;  /* 0x0000000304030207 */ /* 0x000fe20005000000 */
[----:B------:R-:W-:Y:S01]  /*5ae0*/  IMAD.MOV.U32 R50, RZ, RZ, RZ ;  /* 0x000000ffff327224 */ /* 0x000fe200078e00ff */
[----:B------:R-:W-:Y:S02]  /*5af0*/  LEA R79, R30, UR48, 0x3 ;  /* 0x000000301e4f7c11 */ /* 0x000fe4000f8e18ff */
[----:B------:R-:W-:Y:S02]  /*5b00*/  CS2R R48, SRZ ;  /* 0x0000000000307805 */ /* 0x000fe4000001ff00 */
[----:B------:R-:W-:Y:S02]  /*5b10*/  @P1 LOP3.LUT R3, R3, 0x1, RZ, 0xc0, !PT ;  /* 0x0000000103031812 */ /* 0x000fe400078ec0ff */
[----:B------:R-:W-:Y:S02]  /*5b20*/  CS2R R46, SRZ ;  /* 0x00000000002e7805 */ /* 0x000fe4000001ff00 */
[----:B------:R-:W-:Y:S02]  /*5b30*/  SHF.L.U32 R0, R67, 0x1f, RZ ;  /* 0x0000001f43007819 */ /* 0x000fe400000006ff */
[----:B------:R-:W-:Y:S02]  /*5b40*/  CS2R R44, SRZ ;  /* 0x00000000002c7805 */ /* 0x000fe4000001ff00 */
[----:B------:R-:W-:Y:S02]  /*5b50*/  ISETP.NE.U32.OR P5, PT, R3, 0x1, !P1 ;  /* 0x000000010300780c */ /* 0x000fe40004fa5470 */
[----:B------:R-:W-:Y:S02]  /*5b60*/  CS2R R42, SRZ ;  /* 0x00000000002a7805 */ /* 0x000fe4000001ff00 */
[----:B------:R-:W-:Y:S02]  /*5b70*/  PLOP3.LUT P2, PT, PT, PT, UP1, 0x80, 0x8 ;  /* 0x000000000008781c */ /* 0x000fe40003f4f018 */
[----:B------:R-:W-:Y:S02]  /*5b80*/  CS2R R40, SRZ ;  /* 0x0000000000287805 */ /* 0x000fe4000001ff00 */
[----:B------:R-:W-:Y:S02]  /*5b90*/  LOP3.LUT P4, R75, R59, 0xff, RZ, 0xc0, !PT ;  /* 0x000000ff3b4b7812 */ /* 0x000fe4000788c0ff */
[----:B------:R-:W-:Y:S02]  /*5ba0*/  CS2R R38, SRZ ;  /* 0x0000000000267805 */ /* 0x000fe4000001ff00 */
[----:B------:R-:W-:Y:S02]  /*5bb0*/  SEL R3, RZ, 0xffffffff, P3 ;  /* 0xffffffffff037807 */ /* 0x000fe40001800000 */
[----:B------:R-:W-:Y:S02]  /*5bc0*/  CS2R R36, SRZ ;  /* 0x0000000000247805 */ /* 0x000fe4000001ff00 */
[----:B------:R-:W-:Y:S01]  /*5bd0*/  P2R R77, PR, RZ, 0x20 ;  /* 0x00000020ff4d7803 */ /* 0x000fe20000000000 */
[----:B------:R-:W-:Y:S02]  /*5be0*/  IMAD.MOV.U32 R35, RZ, RZ, RZ ;  /* 0x000000ffff237224 */ /* 0x000fe400078e00ff */
[----:B------:R-:W-:Y:S01]  /*5bf0*/  IMAD.MOV.U32 R80, RZ, RZ, RZ ;  /* 0x000000ffff507224 */ /* 0x000fe200078e00ff */
[----:B------:R-:W-:Y:S02]  /*5c00*/  @P5 SHF.L.U32 R5, R68, 0x1f, RZ ;  /* 0x0000001f44055819 */ /* 0x000fe400000006ff */
[----:B------:R-:W-:Y:S02]  /*5c10*/  @P2 SEL R3, R4, R3, !P4 ;  /* 0x0000000304032207 */ /* 0x000fe40006000000 */
[----:B------:R-:W1:Y:S02]  /*5c20*/  @P5 SYNCS.PHASECHK.TRANS64.TRYWAIT P1, [UR48+0xa0], R5 ;  /* 0x0000a005ff0055a7 */ /* 0x000e640008021130 */
[----:B------:R-:W-:Y:S04]  /*5c30*/  LOP3.LUT R3, R3, 0x1, RZ, 0xc0, !PT ;  /* 0x0000000103037812 */ /* 0x000fe800078ec0ff */
[----:B------:R-:W-:Y:S04]  /*5c40*/  ISETP.NE.U32.AND P2, PT, R3, 0x1, PT ;  /* 0x000000010300780c */ /* 0x000fe80003f45070 */
[----:B------:R-:W-:Y:S01]  /*5c50*/  P2R R82, PR, RZ, 0x4 ;  /* 0x00000004ff527803 */ /* 0x000fe20000000000 */
[----:B------:R3:W4:Y:S01]  /*5c60*/  SYNCS.PHASECHK.TRANS64.TRYWAIT P0, [R79+URZ+0x110], R0 ;  /* 0x000110004f0075a7 */ /* 0x00072200080011ff */
[----:B-1----:R-:W-:Y:S01]  /*5c70*/  @P5 SEL R81, RZ, 0x1, !P1 ;  /* 0x00000001ff515807 */ /* 0x002fe20004800000 */
[----:B---3--:R-:W-:Y:S06]  /*5c80*/  @!P5 BRA `(.L_x_88) ;  /* 0x000000000088d947 */ /* 0x008fec0003800000 */
[----:B------:R-:W-:Y:S01]  /*5c90*/  IMAD.MOV.U32 R35, RZ, RZ, RZ ;  /* 0x000000ffff237224 */ /* 0x000fe200078e00ff */
[----:B------:R-:W-:Y:S01]  /*5ca0*/  ISETP.NE.AND P1, PT, R81, RZ, PT ;  /* 0x000000ff5100720c */ /* 0x000fe20003f25270 */
[----:B------:R-:W-:Y:S01]  /*5cb0*/  BSSY B0, `(.L_x_89) ;  /* 0x000000c000007945 */ /* 0x000fe20003800000 */
[----:B------:R-:W-:Y:S02]  /*5cc0*/  CS2R R36, SRZ ;  /* 0x0000000000247805 */ /* 0x000fe4000001ff00 */
[----:B------:R-:W-:Y:S02]  /*5cd0*/  CS2R R38, SRZ ;  /* 0x0000000000267805 */ /* 0x000fe4000001ff00 */
[----:B------:R-:W-:Y:S02]  /*5ce0*/  CS2R R40, SRZ ;  /* 0x0000000000287805 */ /* 0x000fe4000001ff00 */
[----:B------:R-:W-:Y:S02]  /*5cf0*/  CS2R R42, SRZ ;  /* 0x00000000002a7805 */ /* 0x000fe4000001ff00 */
[----:B------:R-:W-:Y:S02]  /*5d00*/  CS2R R44, SRZ ;  /* 0x00000000002c7805 */ /* 0x000fe4000001ff00 */
[----:B------:R-:W-:Y:S02]  /*5d10*/  CS2R R46, SRZ ;  /* 0x00000000002e7805 */ /* 0x000fe4000001ff00 */
[----:B------:R-:W-:Y:S01]  /*5d20*/  CS2R R48, SRZ ;  /* 0x0000000000307805 */ /* 0x000fe2000001ff00 */
[----:B------:R-:W-:Y:S06]  /*5d30*/  @P1 BRA `(.L_x_90) ;  /* 0x00000000000c1947 */ /* 0x000fec0003800000 */
[----:B------:R-:W-:Y:S04]  /*5d40*/  SHF.L.U32 R4, R68, 0x1f, RZ ;  /* 0x0000001f44047819 */ /* 0x000fe800000006ff */
[----:B------:R-:W1:Y:S02]  /*5d50*/  SYNCS.PHASECHK.TRANS64.TRYWAIT P1, [UR48+0xa0], R4 ;  /* 0x0000a004ff0075a7 */ /* 0x000e640008021130 */
[----:B-1----:R-:W-:Y:S05]  /*5d60*/  @!P1 BRA `(.L_x_91) ;  /* 0x0000003400249947 */ /* 0x002fea0003800000 */
.L_x_90:
[----:B------:R-:W-:Y:S05]  /*5d70*/  BSYNC B0 ;  /* 0x0000000000007941 */ /* 0x000fea0003800000 */
.L_x_89:
[----:B------:R-:W-:Y:S01]  /*5d80*/  ISETP.NE.AND P1, PT, R82, RZ, PT ;  /* 0x000000ff5200720c */ /* 0x000fe20003f25270 */
[----:B------:R-:W-:Y:S11]  /*5d90*/  HFMA2 R80, -RZ, RZ, 0, 5.9604644775390625e-08 ;  /* 0x00000001ff507431 */ /* 0x000ff600000001ff */
[----:B------:R-:W-:Y:S01]  /*5da0*/  @!UPT UIADD3 URZ, UPT, UPT, URZ, URZ, URZ ;  /* 0x000000fffffff290 */ /* 0x000fe2000fffe0ff */
[----:B------:R3:W1:Y:S04]  /*5db0*/  @P1 LDS R50, [R74+0x600] ;  /* 0x000600004a321984 */ /* 0x0006680000000800 */
[----:B------:R3:W1:Y:S04]  /*5dc0*/  @P1 LDS R35, [R71] ;  /* 0x0000000047231984 */ /* 0x0006680000000800 */
[----:B------:R3:W1:Y:S04]  /*5dd0*/  @P1 LDS R36, [R78] ;  /* 0x000000004e241984 */ /* 0x0006680000000800 */
[----:B------:R3:W1:Y:S04]  /*5de0*/  @P1 LDS R37, [R69] ;  /* 0x0000000045251984 */ /* 0x0006680000000800 */
[----:B------:R3:W1:Y:S04]  /*5df0*/  @P1 LDS R38, [R74] ;  /* 0x000000004a261984 */ /* 0x0006680000000800 */
[----:B------:R3:W1:Y:S04]  /*5e00*/  @P1 LDS R39, [R71+0x200] ;  /* 0x0002000047271984 */ /* 0x0006680000000800 */
        /* <DEDUP_REMOVED lines=9> */
[----:B------:R3:W1:Y:S02]  /*5ea0*/  @P1 LDS R49, [R69+0x600] ;  /* 0x0006000045311984 */ /* 0x0006640000000800 */
.L_x_88:
[----:B------:R-:W-:Y:S05]  /*5eb0*/  BSYNC B1 ;  /* 0x0000000000017941 */ /* 0x000fea0003800000 */
.L_x_87:
[----:B-1----:R-:W-:Y:S04]  /*5ec0*/  SHF.R.U32.HI R4, RZ, 0x15, R33 ;  /* 0x00000015ff047819 */ /* 0x002fe80000011621 */
[----:B------:R-:W-:Y:S01]  /*5ed0*/  LOP3.LUT P1, RZ, R4, 0x3, R63, 0x48, !PT ;  /* 0x0000000304ff7812 */ /* 0x000fe2000782483f */
[----:B------:R-:W-:Y:S01]  /*5ee0*/  @!UPT UIADD3 URZ, UPT, UPT, URZ, URZ, URZ ;  /* 0x000000fffffff290 */ /* 0x000fe2000fffe0ff */
[----:B----4-:R-:W-:Y:S11]  /*5ef0*/  @P0 BRA `(.L_x_92) ;  /* 0x0000000000080947 */ /* 0x010ff60003800000 */
[----:B------:R-:W1:Y:S02]  /*5f00*/  SYNCS.PHASECHK.TRANS64.TRYWAIT P0, [R79+URZ+0x110], R0 ;  /* 0x000110004f0075a7 */ /* 0x000e6400080011ff */
[----:B-1----:R-:W-:Y:S05]  /*5f10*/  @!P0 BRA `(.L_x_93) ;  /* 0x0000003000d08947 */ /* 0x002fea0003800000 */
.L_x_92:
[----:B------:R-:W-:Y:S05]  /*5f20*/  @!P1 BRA `(.L_x_94) ;  /* 0x0000000000409947 */ /* 0x000fea0003800000 */
[----:B------:R-:W4:Y:S01]  /*5f30*/  LDCU.64 UR8, c[0x4][0x70] ;  /* 0x01000e00ff0877ac */ /* 0x000f220008000a00 */
[----:B------:R-:W-:Y:S01]  /*5f40*/  MOV R15, 0x0 ;  /* 0x00000000000f7802 */ /* 0x000fe20000000f00 */
[----:B------:R-:W-:Y:S02]  /*5f50*/  HFMA2 R12, -RZ, RZ, 0, 5.9604644775390625e-08 ;  /* 0x00000001ff0c7431 */ /* 0x000fe400000001ff */
[----:B------:R-:W-:Y:S02]  /*5f60*/  IMAD.MOV.U32 R8, RZ, RZ, 0x192 ;  /* 0x00000192ff087424 */ /* 0x000fe400078e00ff */
[----:B------:R-:W-:Y:S01]  /*5f70*/  IMAD.MOV.U32 R13, RZ, RZ, RZ ;  /* 0x000000ffff0d7224 */ /* 0x000fe200078e00ff */
[----:B------:R-:W5:Y:S01]  /*5f80*/  LDCU.64 UR6, c[0x4][0x78] ;  /* 0x01000f00ff0677ac */ /* 0x000f620008000a00 */
[----:B------:R-:W1:Y:S01]  /*5f90*/  LDC.64 R14, c[0x4][R15] ;  /* 0x010000000f0e7b82 */ /* 0x000e620000000a00 */
[----:B------:R-:W2:Y:S01]  /*5fa0*/  LDCU.64 UR4, c[0x4][0x10] ;  /* 0x01000200ff0477ac */ /* 0x000ea20008000a00 */
[----:B----4-:R-:W-:Y:S01]  /*5fb0*/  MOV R5, UR9 ;  /* 0x0000000900057c02 */ /* 0x010fe20008000f00 */
[----:B------:R-:W-:Y:S01]  /*5fc0*/  IMAD.U32 R4, RZ, RZ, UR8 ;  /* 0x00000008ff047e24 */ /* 0x000fe2000f8e00ff */
[----:B-----5:R-:W-:Y:S01]  /*5fd0*/  MOV R7, UR7 ;  /* 0x0000000700077c02 */ /* 0x020fe20008000f00 */
[----:B------:R-:W-:Y:S01]  /*5fe0*/  IMAD.U32 R6, RZ, RZ, UR6 ;  /* 0x00000006ff067e24 */ /* 0x000fe2000f8e00ff */
[----:B--2---:R-:W-:Y:S01]  /*5ff0*/  MOV R11, UR5 ;  /* 0x00000005000b7c02 */ /* 0x004fe20008000f00 */
[----:B------:R-:W-:Y:S02]  /*6000*/  IMAD.U32 R10, RZ, RZ, UR4 ;  /* 0x00000004ff0a7e24 */ /* 0x000fe4000f8e00ff */
[----:B------:R-:W-:Y:S07]  /*6010*/  LEPC R20, `(.L_x_94) ;  /* 0x000000001014794e */ /* 0x000fee0000000000 */
[----:B-1-3--:R-:W-:Y:S05]  /*6020*/  CALL.ABS.NOINC R14 ;  /* 0x000000000e007343 */ /* 0x00afea0003c00000 */
.L_x_94:
[----:B------:R-:W-:Y:S05]  /*6030*/  WARPSYNC.ALL ;  /* 0x0000000000007948 */ /* 0x000fea0003800000 */
[----:B------:R-:W-:Y:S01]  /*6040*/  R2UR UR4, R33 ;  /* 0x00000000210472ca */ /* 0x000fe200000e0000 */
[----:B------:R-:W-:Y:S01]  /*6050*/  BSSY.RECONVERGENT B0, `(.L_x_95) ;  /* 0x0000053000007945 */ /* 0x000fe20003800200 */
[----:B------:R-:W-:Y:S11]  /*6060*/  ISETP.NE.AND P0, PT, R72, RZ, PT ;  /* 0x000000ff4800720c */ /* 0x000ff60003f05270 */
[----:B------:R-:W2:Y:S02]  /*6070*/  LDTM.x16 R4, tmem[UR4] ;  /* 0x00000004000479ee */ /* 0x000ea40008240000 */
[C---:B--2---:R-:W-:Y:S02]  /*6080*/  IMAD R4, R32.reuse, R4, RZ ;  /* 0x0000000420047224 */ /* 0x044fe400078e02ff */
[----:B------:R-:W-:Y:S02]  /*6090*/  IMAD R5, R32, R5, RZ ;  /* 0x0000000520057224 */ /* 0x000fe400078e02ff */
[-C--:B------:R-:W-:Y:S02]  /*60a0*/  IMAD R4, R35, R34.reuse, R4 ;  /* 0x0000002223047224 */ /* 0x080fe400078e0204 */
[----:B------:R-:W-:Y:S02]  /*60b0*/  IMAD R5, R36, R34, R5 ;  /* 0x0000002224057224 */ /* 0x000fe400078e0205 */
[C---:B------:R-:W-:Y:S01]  /*60c0*/  IMAD R6, R32.reuse, R6, RZ ;  /* 0x0000000620067224 */ /* 0x040fe200078e02ff */
[----:B------:R2:W-:Y:S01]  /*60d0*/  STS [R71], R4 ;  /* 0x0000000447007388 */ /* 0x0005e20000000800 */
[----:B------:R-:W-:Y:S02]  /*60e0*/  IMAD R7, R32, R7, RZ ;  /* 0x0000000720077224 */ /* 0x000fe400078e02ff */
[-C--:B------:R-:W-:Y:S01]  /*60f0*/  IMAD R6, R37, R34.reuse, R6 ;  /* 0x0000002225067224 */ /* 0x080fe200078e0206 */
[----:B------:R2:W-:Y:S01]  /*6100*/  STS [R78], R5 ;  /* 0x000000054e007388 */ /* 0x0005e20000000800 */
        /* <DEDUP_REMOVED lines=8> */
[----:B------:R2:W-:Y:S01]  /*6190*/  STS [R71+0x200], R8 ;  /* 0x0002000847007388 */ /* 0x0005e20000000800 */
[----:B------:R-:W-:Y:S02]  /*61a0*/  IMAD R11, R32, R11, RZ ;  /* 0x0000000b200b7224 */ /* 0x000fe400078e02ff */
[-C--:B------:R-:W-:Y:S01]  /*61b0*/  IMAD R10, R41, R34.reuse, R10 ;  /* 0x00000022290a7224 */ /* 0x080fe200078e020a */
[----:B------:R2:W-:Y:S01]  /*61c0*/  STS [R78+0x200], R9 ;  /* 0x000200094e007388 */ /* 0x0005e20000000800 */
        /* <DEDUP_REMOVED lines=24> */
[----:B------:R-:W-:Y:S03]  /*6350*/  IMAD R19, R50, R34, R19 ;  /* 0x0000002232137224 */ /* 0x000fe600078e0213 */
[----:B------:R2:W-:Y:S04]  /*6360*/  STS [R69+0x600], R18 ;  /* 0x0006001245007388 */ /* 0x0005e80000000800 */
[----:B------:R2:W-:Y:S01]  /*6370*/  STS [R74+0x600], R19 ;  /* 0x000600134a007388 */ /* 0x0005e20000000800 */
[----:B------:R-:W-:Y:S01]  /*6380*/  @!PT LDS RZ, [RZ] ;  /* 0x00000000fffff984 */ /* 0x000fe20000000800 */
[----:B------:R-:W-:Y:S01]  /*6390*/  @!PT LDS RZ, [RZ] ;  /* 0x00000000fffff984 */ /* 0x000fe20000000800 */
[----:B------:R-:W-:Y:S01]  /*63a0*/  @!PT LDS RZ, [RZ] ;  /* 0x00000000fffff984 */ /* 0x000fe20000000800 */
[----:B------:R-:W-:Y:S01]  /*63b0*/  @!PT LDS RZ, [RZ] ;  /* 0x00000000fffff984 */ /* 0x000fe20000000800 */
[----:B------:R4:W-:Y:S06]  /*63c0*/  MEMBAR.ALL.CTA ;  /* 0x0000000000007992 */ /* 0x0009ec0000008000 */
[----:B----4-:R-:W4:Y:S02]  /*63d0*/  FENCE.VIEW.ASYNC.S ;  /* 0x00000000000073c6 */ /* 0x010f240000000000 */
[----:B----4-:R-:W-:Y:S06]  /*63e0*/  BAR.SYNC.DEFER_BLOCKING 0x1, 0x80 ;  /* 0x0042000000007b1d */ /* 0x010fec0000010000 */
[----:B------:R-:W-:Y:S05]  /*63f0*/  @P0 BRA `(.L_x_96) ;  /* 0x0000000000600947 */ /* 0x000fea0003800000 */
[----:B------:R-:W-:Y:S02]  /*6400*/  UIADD3 UR4, UPT, UPT, UR48, 0x200, URZ ;  /* 0x0000020030047890 */ /* 0x000fe4000fffe0ff */
[----:B------:R-:W-:Y:S01]  /*6410*/  UIADD3 UR16, UP0, UPT, UR52, 0x880, URZ ;  /* 0x0000088034107890 */ /* 0x000fe2000ff1e0ff */
[----:B------:R-:W-:Y:S01]  /*6420*/  UMOV UR43, UR36 ;  /* 0x00000024002b7c82 */ /* 0x000fe20008000000 */
[----:B------:R-:W-:Y:S02]  /*6430*/  UIADD3 UR13, UPT, UPT, UR41, 0x20, URZ ;  /* 0x00000020290d7890 */ /* 0x000fe4000fffe0ff */
[----:B------:R-:W-:Y:S01]  /*6440*/  MOV R64, UR4 ;  /* 0x0000000400407c02 */ /* 0x000fe20008000f00 */
[----:B------:R-:W-:Y:S02]  /*6450*/  UIADD3.X UR17, UPT, UPT, URZ, UR53, URZ, UP0, !UPT ;  /* 0x00000035ff117290 */ /* 0x000fe400087fe4ff */
[----:B------:R-:W-:Y:S01]  /*6460*/  UIADD3 UR12, UPT, UPT, UR48, 0xa00, URZ ;  /* 0x00000a00300c7890 */ /* 0x000fe2000fffe0ff */
[----:B------:R-:W-:Y:S01]  /*6470*/  R2UR UR40, R64 ;  /* 0x00000000402872ca */ /* 0x000fe200000e0000 */
[----:B------:R-:W-:Y:S01]  /*6480*/  UMOV UR14, UR42 ;  /* 0x0000002a000e7c82 */ /* 0x000fe20008000000 */
[----:B------:R-:W-:Y:S01]  /*6490*/  UMOV UR15, UR36 ;  /* 0x00000024000f7c82 */ /* 0x000fe20008000000 */
[----:B------:R-:W-:Y:S02]  /*64a0*/  UIADD3 UR9, UPT, UPT, UR41, 0x40, URZ ;  /* 0x0000004029097890 */ /* 0x000fe4000fffe0ff */
[----:B------:R-:W-:Y:S01]  /*64b0*/  UIADD3 UR8, UPT, UPT, UR48, 0x1200, URZ ;  /* 0x0000120030087890 */ /* 0x000fe2000fffe0ff */
[----:B------:R-:W-:Y:S01]  /*64c0*/  UMOV UR10, UR42 ;  /* 0x0000002a000a7c82 */ /* 0x000fe20008000000 */
[----:B------:R-:W-:Y:S01]  /*64d0*/  UMOV UR11, UR36 ;  /* 0x00000024000b7c82 */ /* 0x000fe20008000000 */
[----:B------:R-:W-:Y:S02]  /*64e0*/  UIADD3 UR5, UPT, UPT, UR41, 0x60, URZ ;  /* 0x0000006029057890 */ /* 0x000fe4000fffe0ff */
[----:B------:R-:W-:Y:S03]  /*64f0*/  UIADD3 UR4, UPT, UPT, UR48, 0x1a00, URZ ;  /* 0x00001a0030047890 */ /* 0x000fe6000fffe0ff */
[----:B------:R4:W-:Y:S01]  /*6500*/  UTMASTG.3D [UR40], [UR16] ;  /* 0x00000028100073b5 */ /* 0x0009e20008010000 */
[----:B------:R-:W-:Y:S01]  /*6510*/  UMOV UR6, UR42 ;  /* 0x0000002a00067c82 */ /* 0x000fe20008000000 */
[----:B------:R-:W-:Y:S01]  /*6520*/  UMOV UR7, UR36 ;  /* 0x0000002400077c82 */ /* 0x000fe20008000000 */
[----:B------:R4:W-:Y:S01]  /*6530*/  UTMASTG.3D [UR12], [UR16] ;  /* 0x0000000c100073b5 */ /* 0x0009e20008010000 */
[----:B------:R4:W-:Y:S02]  /*6540*/  UTMASTG.3D [UR8], [UR16] ;  /* 0x00000008100073b5 */ /* 0x0009e40008010000 */
[----:B------:R4:W-:Y:S01]  /*6550*/  UTMASTG.3D [UR4], [UR16] ;  /* 0x00000004100073b5 */ /* 0x0009e20008010000 */
[----:B------:R0:W-:Y:S01]  /*6560*/  UTMACMDFLUSH ;  /* 0x00000000000079b7 */ /* 0x0001e20000000000 */
[----:B----4-:R-:W-:Y:S04]  /*6570*/  DEPBAR.LE SB0, 0x1 ;  /* 0x000080400000791a */ /* 0x010fe80000000000 */
.L_x_96:
[----:B------:R-:W-:Y:S05]  /*6580*/  BSYNC.RECONVERGENT B0 ;  /* 0x0000000000007941 */ /* 0x000fea0003800200 */
.L_x_95:
[----:B------:R-:W-:Y:S01]  /*6590*/  BAR.SYNC.DEFER_BLOCKING 0x1, 0x80 ;  /* 0x0042000000007b1d */ /* 0x000fe20000010000 */
[----:B------:R-:W-:Y:S01]  /*65a0*/  ISETP.NE.AND P1, PT, R77, RZ, PT ;  /* 0x000000ff4d00720c */ /* 0x000fe20003f25270 */
[----:B------:R-:W-:Y:S01]  /*65b0*/  UISETP.NE.AND UP0, UPT, UR49, URZ, UPT ;  /* 0x000000ff3100728c */ /* 0x000fe2000bf05270 */
[----:B------:R-:W-:Y:S11]  /*65c0*/  LEA R3, R80, UR48, 0x3 ;  /* 0x0000003050037c11 */ /* 0x000ff6000f8e18ff */
[----:B--2---:R-:W-:Y:S01]  /*65d0*/  @P1 SHF.L.U32 R4, R68, 0x1f, RZ ;  /* 0x0000001f44041819 */ /* 0x004fe200000006ff */
[----:B------:R-:W-:Y:S06]  /*65e0*/  BRA.U !UP0, `(.L_x_97) ;  /* 0x0000000108247547 */ /* 0x000fec000b800000 */
[----:B------:R-:W-:Y:S01]  /*65f0*/  IMAD.U32 R5, RZ, RZ, UR51 ;  /* 0x00000033ff057e24 */ /* 0x000fe2000f8e00ff */
[----:B-1----:R-:W-:Y:S01]  /*6600*/  MOV R0, UR37 ;  /* 0x0000002500007c02 */ /* 0x002fe20008000f00 */
[----:B------:R-:W-:Y:S03]  /*6610*/  UIADD3 UR51, UPT, UPT, UR51, 0x1, URZ ;  /* 0x0000000133337890 */ /* 0x000fe6000fffe0ff */
[----:B------:R-:W-:Y:S01]  /*6620*/  @P1 LEA R5, R5, UR48, 0x3 ;  /* 0x0000003005051c11 */ /* 0x000fe2000f8e18ff */
[----:B------:R-:W-:Y:S04]  /*6630*/  UISETP.NE.AND UP0, UPT, UR51, 0x4, UPT ;  /* 0x000000043300788c */ /* 0x000fe8000bf05270 */
[----:B------:R-:W-:Y:S01]  /*6640*/  @P1 VIADD R5, R5, 0xc0 ;  /* 0x000000c005051836 */ /* 0x000fe20000000000 */
[----:B------:R-:W-:Y:S04]  /*6650*/  USEL UR51, UR51, URZ, UP0 ;  /* 0x000000ff33337287 */ /* 0x000fe80008000000 */
[----:B------:R-:W-:Y:S04]  /*6660*/  @P1 PRMT R0, R0, 0x654, R5 ;  /* 0x0000065400001816 */ /* 0x000fe80000000005 */
[----:B------:R2:W-:Y:S04]  /*6670*/  @P1 SYNCS.ARRIVE.TRANS64.RED.A1T0 RZ, [R0+URZ], RZ ;  /* 0x000000ff00ff19a7 */ /* 0x0005e800081004ff */
.L_x_97:
[----:B------:R-:W4:Y:S01]  /*6680*/  @P1 SYNCS.PHASECHK.TRANS64.TRYWAIT P0, [R3+URZ+0xa0], R4 ;  /* 0x0000a004030015a7 */ /* 0x000f2200080011ff */
[----:B------:R-:W-:Y:S01]  /*6690*/  BSSY B1, `(.L_x_98) ;  /* 0x0000023000017945 */ /* 0x000fe20003800000 */
[----:B----4-:R-:W-:Y:S03]  /*66a0*/  @P1 SEL R81, RZ, 0x1, !P0 ;  /* 0x00000001ff511807 */ /* 0x010fe60004000000 */
[----:B------:R-:W-:Y:S05]  /*66b0*/  @!P1 BRA `(.L_x_99) ;  /* 0x0000000000809947 */ /* 0x000fea0003800000 */
[----:B------:R-:W-:Y:S01]  /*66c0*/  ISETP.NE.AND P0, PT, R81, RZ, PT ;  /* 0x000000ff5100720c */ /* 0x000fe20003f05270 */
[----:B------:R-:W-:Y:S01]  /*66d0*/  BSSY B0, `(.L_x_100) ;  /* 0x0000009000007945 */ /* 0x000fe20003800000 */
[----:B------:R-:W-:Y:S11]  /*66e0*/  ISETP.NE.AND P1, PT, R82, RZ, PT ;  /* 0x000000ff5200720c */ /* 0x000ff60003f25270 */
[----:B------:R-:W-:Y:S02]  /*66f0*/  @!UPT UIADD3 URZ, UPT, UPT, URZ, URZ, URZ ;  /* 0x000000fffffff290 */ /* 0x000fe4000fffe0ff */
[C---:B------:R-:W-:Y:S02]  /*6700*/  @P1 IMAD R5, R80.reuse, 0x2000, R71 ;  /* 0x0000200050051824 */ /* 0x040fe400078e0247 */
[----:B------:R-:W-:Y:S01]  /*6710*/  @P1 IMAD R4, R80, 0x2000, R78 ;  /* 0x0000200050041824 */ /* 0x000fe200078e024e */
[----:B------:R-:W-:Y:S06]  /*6720*/  @P0 BRA `(.L_x_101) ;  /* 0x00000000000c0947 */ /* 0x000fec0003800000 */
[----:B-12---:R-:W-:Y:S04]  /*6730*/  SHF.L.U32 R0, R68, 0x1f, RZ ;  /* 0x0000001f44007819 */ /* 0x006fe800000006ff */
[----:B------:R-:W1:Y:S02]  /*6740*/  SYNCS.PHASECHK.TRANS64.TRYWAIT P0, [R3+URZ+0xa0], R0 ;  /* 0x0000a000030075a7 */ /* 0x000e6400080011ff */
[----:B-1----:R-:W-:Y:S05]  /*6750*/  @!P0 BRA `(.L_x_102) ;  /* 0x0000002800d48947 */ /* 0x002fea0003800000 */
.L_x_101:
[----:B------:R-:W-:Y:S05]  /*6760*/  BSYNC B0 ;  /* 0x0000000000007941 */ /* 0x000fea0003800000 */
.L_x_100:
[----:B------:R-:W-:Y:S11]  /*6770*/  ISETP.NE.AND P0, PT, R82, RZ, PT ;  /* 0x000000ff5200720c */ /* 0x000ff60003f05270 */
[----:B------:R-:W-:Y:S02]  /*6780*/  @!UPT UIADD3 URZ, UPT, UPT, URZ, URZ, URZ ;  /* 0x000000fffffff290 */ /* 0x000fe4000fffe0ff */
[----:B------:R4:W3:Y:S01]  /*6790*/  @P0 LDS R35, [R5] ;  /* 0x0000000005230984 */ /* 0x0008e20000000800 */
[C---:B-12---:R-:W-:Y:S01]  /*67a0*/  @P0 IMAD R0, R80.reuse, 0x2000, R69 ;  /* 0x0000200050000824 */ /* 0x046fe200078e0245 */
[C---:B------:R-:W-:Y:S01]  /*67b0*/  @P0 LEA R3, R80.reuse, R74, 0xd ;  /* 0x0000004a50030211 */ /* 0x040fe200078e68ff */
[----:B------:R-:W-:Y:S01]  /*67c0*/  VIADD R80, R80, 0x1 ;  /* 0x0000000150507836 */ /* 0x000fe20000000000 */
[----:B------:R4:W1:Y:S04]  /*67d0*/  @P0 LDS R39, [R5+0x200] ;  /* 0x0002000005270984 */ /* 0x0008680000000800 */
[----:B------:R4:W2:Y:S04]  /*67e0*/  @P0 LDS R43, [R5+0x400] ;  /* 0x00040000052b0984 */ /* 0x0008a80000000800 */
[----:B------:R4:W1:Y:S04]  /*67f0*/  @P0 LDS R47, [R5+0x600] ;  /* 0x00060000052f0984 */ /* 0x0008680000000800 */
[----:B------:R4:W1:Y:S04]  /*6800*/  @P0 LDS R36, [R4] ;  /* 0x0000000004240984 */ /* 0x0008680000000800 */
[----:B------:R4:W1:Y:S04]  /*6810*/  @P0 LDS R40, [R4+0x200] ;  /* 0x0002000004280984 */ /* 0x0008680000000800 */
[----:B------:R4:W1:Y:S04]  /*6820*/  @P0 LDS R44, [R4+0x400] ;  /* 0x00040000042c0984 */ /* 0x0008680000000800 */
        /* <DEDUP_REMOVED lines=8> */
[----:B--23--:R4:W1:Y:S02]  /*68b0*/  @P0 LDS R50, [R3+0x600] ;  /* 0x0006000003320984 */ /* 0x00c8640000000800 */
.L_x_99:
[----:B------:R-:W-:Y:S05]  /*68c0*/  BSYNC B1 ;  /* 0x0000000000017941 */ /* 0x000fea0003800000 */
.L_x_98:
[----:B-12-4-:R-:W-:Y:S05]  /*68d0*/  VIADD R0, R33, 0x10 ;  /* 0x0000001021007836 */ /* 0x016fea0000000000 */
[----:B------:R-:W-:Y:S04]  /*68e0*/  SHF.R.U32.HI R0, RZ, 0x15, R0 ;  /* 0x00000015ff007819 */ /* 0x000fe80000011600 */
[----:B------:R-:W-:Y:S11]  /*68f0*/  LOP3.LUT P0, RZ, R0, 0x3, R63, 0x48, !PT ;  /* 0x0000000300ff7812 */ /* 0x000ff6000780483f */
[----:B------:R-:W-:Y:S02]  /*6900*/  @!UPT UIADD3 URZ, UPT, UPT, URZ, URZ, URZ ;  /* 0x000000fffffff290 */ /* 0x000fe4000fffe0ff */
[----:B------:R-:W-:Y:S05]  /*6910*/  @!P0 BRA `(.L_x_103) ;  /* 0x0000000000408947 */ /* 0x000fea0003800000 */
[----:B------:R-:W1:Y:S01]  /*6920*/  LDCU.64 UR8, c[0x4][0x70] ;  /* 0x01000e00ff0877ac */ /* 0x000e620008000a00 */
[----:B------:R-:W-:Y:S01]  /*6930*/  MOV R15, 0x0 ;  /* 0x00000000000f7802 */ /* 0x000fe20000000f00 */
[----:B------:R-:W-:Y:S02]  /*6940*/  HFMA2 R12, -RZ, RZ, 0, 5.9604644775390625e-08 ;  /* 0x00000001ff0c7431 */ /* 0x000fe400000001ff */
[----:B------:R-:W-:Y:S02]  /*6950*/  IMAD.MOV.U32 R8, RZ, RZ, 0x192 ;  /* 0x00000192ff087424 */ /* 0x000fe400078e00ff */
[----:B------:R-:W-:Y:S01]  /*6960*/  IMAD.MOV.U32 R13, RZ, RZ, RZ ;  /* 0x000000ffff0d7224 */ /* 0x000fe200078e00ff */
[----:B------:R-:W2:Y:S01]  /*6970*/  LDCU.64 UR6, c[0x4][0x78] ;  /* 0x01000f00ff0677ac */ /* 0x000ea20008000a00 */
[----:B------:R-:W4:Y:S01]  /*6980*/  LDC.64 R14, c[0x4][R15] ;  /* 0x010000000f0e7b82 */ /* 0x000f220000000a00 */
[----:B------:R-:W5:Y:S01]  /*6990*/  LDCU.64 UR4, c[0x4][0x10] ;  /* 0x01000200ff0477ac */ /* 0x000f620008000a00 */
[----:B-1----:R-:W-:Y:S01]  /*69a0*/  MOV R5, UR9 ;  /* 0x0000000900057c02 */ /* 0x002fe20008000f00 */
[----:B------:R-:W-:Y:S01]  /*69b0*/  IMAD.U32 R4, RZ, RZ, UR8 ;  /* 0x00000008ff047e24 */ /* 0x000fe2000f8e00ff */
[----:B--2---:R-:W-:Y:S01]  /*69c0*/  MOV R7, UR7 ;  /* 0x0000000700077c02 */ /* 0x004fe20008000f00 */
[----:B------:R-:W-:Y:S01]  /*69d0*/  IMAD.U32 R6, RZ, RZ, UR6 ;  /* 0x00000006ff067e24 */ /* 0x000fe2000f8e00ff */
[----:B-----5:R-:W-:Y:S01]  /*69e0*/  MOV R11, UR5 ;  /* 0x00000005000b7c02 */ /* 0x020fe20008000f00 */
[----:B------:R-:W-:Y:S02]  /*69f0*/  IMAD.U32 R10, RZ, RZ, UR4 ;  /* 0x00000004ff0a7e24 */ /* 0x000fe4000f8e00ff */
[----:B------:R-:W-:Y:S07]  /*6a00*/  LEPC R20, `(.L_x_103) ;  /* 0x000000001014794e */ /* 0x000fee0000000000 */
[----:B---34-:R-:W-:Y:S05]  /*6a10*/  CALL.ABS.NOINC R14 ;  /* 0x000000000e007343 */ /* 0x018fea0003c00000 */
.L_x_103:
[----:B------:R-:W-:Y:S05]  /*6a20*/  WARPSYNC.ALL ;  /* 0x0000000000007948 */ /* 0x000fea0003800000 */
[----:B------:R-:W-:Y:S01]  /*6a30*/  R2UR UR4, R33 ;  /* 0x00000000210472ca */ /* 0x000fe200000e0000 */
[----:B------:R-:W-:Y:S01]  /*6a40*/  BSSY.RECONVERGENT B0, `(.L_x_104) ;  /* 0x000005b000007945 */ /* 0x000fe20003800200 */
[----:B------:R-:W-:Y:S02]  /*6a50*/  ISETP.NE.AND P6, PT, R77, RZ, PT ;  /* 0x000000ff4d00720c */ /* 0x000fe40003fc5270 */
[----:B------:R-:W-:Y:S02]  /*6a60*/  ISETP.NE.AND P0, PT, R72, RZ, PT ;  /* 0x000000ff4800720c */ /* 0x000fe40003f05270 */
[----:B------:R-:W-:Y:S02]  /*6a70*/  MOV R3, UR51 ;  /* 0x0000003300037c02 */ /* 0x000fe40008000f00 */
[----:B------:R-:W-:Y:S05]  /*6a80*/  MOV R0, UR37 ;  /* 0x0000002500007c02 */ /* 0x000fea0008000f00 */
[----:B------:R-:W1:Y:S02]  /*6a90*/  LDTM.x16 R4, tmem[UR4+0x10] ;  /* 0x00001004000479ee */ /* 0x000e640008240000 */
[----:B------:R-:W-:Y:S02]  /*6aa0*/  @P6 LEA R3, R3, UR48, 0x3 ;  /* 0x0000003003036c11 */ /* 0x000fe4000f8e18ff */
[----:B------:R-:W-:Y:S02]  /*6ab0*/  @P6 SHF.L.U32 R20, R68, 0x1f, RZ ;  /* 0x0000001f44146819 */ /* 0x000fe400000006ff */
[----:B------:R-:W-:Y:S04]  /*6ac0*/  @P6 IADD3 R3, PT, PT, R3, 0xc0, RZ ;  /* 0x000000c003036810 */ /* 0x000fe80007ffe0ff */
[----:B------:R-:W-:Y:S02]  /*6ad0*/  @P6 PRMT R0, R0, 0x654, R3 ;  /* 0x0000065400006816 */ /* 0x000fe40000000003 */
[----:B------:R-:W-:Y:S01]  /*6ae0*/  LEA R3, R80, UR48, 0x3 ;  /* 0x0000003050037c11 */ /* 0x000fe2000f8e18ff */
[C---:B-1----:R-:W-:Y:S02]  /*6af0*/  IMAD R4, R32.reuse, R4, RZ ;  /* 0x0000000420047224 */ /* 0x042fe400078e02ff */
[----:B------:R-:W-:Y:S02]  /*6b00*/  IMAD R5, R32, R5, RZ ;  /* 0x0000000520057224 */ /* 0x000fe400078e02ff */
[-C--:B------:R-:W-:Y:S02]  /*6b10*/  IMAD R4, R35, R34.reuse, R4 ;  /* 0x0000002223047224 */ /* 0x080fe400078e0204 */
        /* <DEDUP_REMOVED lines=50> */
[----:B--2---:R-:W2:Y:S02]  /*6e40*/  FENCE.VIEW.ASYNC.S ;  /* 0x00000000000073c6 */ /* 0x004ea40000000000 */
[----:B--2---:R-:W-:Y:S06]  /*6e50*/  BAR.SYNC.DEFER_BLOCKING 0x1, 0x80 ;  /* 0x0042000000007b1d */ /* 0x004fec0000010000 */
[----:B------:R-:W-:Y:S05]  /*6e60*/  @P0 BRA `(.L_x_105) ;  /* 0x0000000000600947 */ /* 0x000fea0003800000 */
[----:B------:R-:W-:Y:S02]  /*6e70*/  UIADD3 UR20, UP0, UPT, UR52, 0x880, URZ ;  /* 0x0000088034147890 */ /* 0x000fe4000ff1e0ff */
[----:B------:R-:W-:Y:S02]  /*6e80*/  UIADD3 UR14, UPT, UPT, UR42, 0x10, URZ ;  /* 0x000000102a0e7890 */ /* 0x000fe4000fffe0ff */
[----:B------:R-:W-:Y:S02]  /*6e90*/  UIADD3 UR12, UPT, UPT, UR48, 0x2200, URZ ;  /* 0x00002200300c7890 */ /* 0x000fe4000fffe0ff */
[----:B------:R-:W-:Y:S01]  /*6ea0*/  UIADD3.X UR21, UPT, UPT, URZ, UR53, URZ, UP0, !UPT ;  /* 0x00000035ff157290 */ /* 0x000fe200087fe4ff */
[----:B------:R-:W-:Y:S01]  /*6eb0*/  UMOV UR13, UR41 ;  /* 0x00000029000d7c82 */ /* 0x000fe20008000000 */
[----:B------:R-:W-:Y:S01]  /*6ec0*/  UMOV UR15, UR36 ;  /* 0x00000024000f7c82 */ /* 0x000fe20008000000 */
[----:B------:R-:W-:Y:S02]  /*6ed0*/  UIADD3 UR17, UPT, UPT, UR41, 0x20, URZ ;  /* 0x0000002029117890 */ /* 0x000fe4000fffe0ff */
[----:B------:R-:W-:Y:S01]  /*6ee0*/  UIADD3 UR16, UPT, UPT, UR48, 0x2a00, URZ ;  /* 0x00002a0030107890 */ /* 0x000fe2000fffe0ff */
[----:B------:R-:W-:Y:S03]  /*6ef0*/  UMOV UR19, UR36 ;  /* 0x0000002400137c82 */ /* 0x000fe60008000000 */
[----:B------:R2:W-:Y:S01]  /*6f00*/  UTMASTG.3D [UR12], [UR20] ;  /* 0x0000000c140073b5 */ /* 0x0005e20008010000 */
[----:B------:R-:W-:Y:S01]  /*6f10*/  UMOV UR18, UR14 ;  /* 0x0000000e00127c82 */ /* 0x000fe20008000000 */
[----:B------:R-:W-:Y:S02]  /*6f20*/  UIADD3 UR9, UPT, UPT, UR41, 0x40, URZ ;  /* 0x0000004029097890 */ /* 0x000fe4000fffe0ff */
[----:B------:R-:W-:Y:S01]  /*6f30*/  UIADD3 UR8, UPT, UPT, UR48, 0x3200, URZ ;  /* 0x0000320030087890 */ /* 0x000fe2000fffe0ff */
[----:B------:R-:W-:Y:S01]  /*6f40*/  UMOV UR11, UR36 ;  /* 0x00000024000b7c82 */ /* 0x000fe20008000000 */
[----:B------:R-:W-:Y:S01]  /*6f50*/  UMOV UR10, UR14 ;  /* 0x0000000e000a7c82 */ /* 0x000fe20008000000 */
[----:B------:R2:W-:Y:S01]  /*6f60*/  UTMASTG.3D [UR16], [UR20] ;  /* 0x00000010140073b5 */ /* 0x0005e20008010000 */
[----:B------:R-:W-:Y:S02]  /*6f70*/  UIADD3 UR5, UPT, UPT, UR41, 0x60, URZ ;  /* 0x0000006029057890 */ /* 0x000fe4000fffe0ff */
[----:B------:R-:W-:Y:S01]  /*6f80*/  UIADD3 UR4, UPT, UPT, UR48, 0x3a00, URZ ;  /* 0x00003a0030047890 */ /* 0x000fe2000fffe0ff */
[----:B------:R-:W-:Y:S01]  /*6f90*/  UMOV UR7, UR36 ;  /* 0x0000002400077c82 */ /* 0x000fe20008000000 */
[----:B------:R-:W-:Y:S01]  /*6fa0*/  UMOV UR6, UR14 ;  /* 0x0000000e00067c82 */ /* 0x000fe20008000000 */
[----:B------:R2:W-:Y:S06]  /*6fb0*/  UTMASTG.3D [UR8], [UR20] ;  /* 0x00000008140073b5 */ /* 0x0005ec0008010000 */
[----:B------:R2:W-:Y:S01]  /*6fc0*/  UTMASTG.3D [UR4], [UR20] ;  /* 0x00000004140073b5 */ /* 0x0005e20008010000 */
[----:B------:R0:W-:Y:S01]  /*6fd0*/  UTMACMDFLUSH ;  /* 0x00000000000079b7 */ /* 0x0001e20000000000 */
[----:B--2---:R-:W-:Y:S04]  /*6fe0*/  DEPBAR.LE SB0, 0x1 ;  /* 0x000080400000791a */ /* 0x004fe80000000000 */
.L_x_105:
[----:B------:R-:W-:Y:S05]  /*6ff0*/  BSYNC.RECONVERGENT B0 ;  /* 0x0000000000007941 */ /* 0x000fea0003800200 */
.L_x_104:
[----:B------:R-:W-:Y:S01]  /*7000*/  BAR.SYNC.DEFER_BLOCKING 0x1, 0x80 ;  /* 0x0042000000007b1d */ /* 0x000fe20000010000 */
[----:B------:R-:W-:Y:S04]  /*7010*/  UIADD3 UR40, UPT, UPT, UR51, 0x1, URZ ;  /* 0x0000000133287890 */ /* 0x000fe8000fffe0ff */
[----:B------:R-:W-:Y:S04]  /*7020*/  UISETP.NE.AND UP0, UPT, UR40, 0x4, UPT ;  /* 0x000000042800788c */ /* 0x000fe8000bf05270 */
[----:B------:R-:W-:Y:S01]  /*7030*/  USEL UR40, UR40, URZ, UP0 ;  /* 0x000000ff28287287 */ /* 0x000fe20008000000 */
[----:B------:R2:W-:Y:S01]  /*7040*/  @P6 SYNCS.ARRIVE.TRANS64.RED.A1T0 RZ, [R0+URZ], RZ ;  /* 0x000000ff00ff69a7 */ /* 0x0005e200081004ff */
[----:B------:R-:W-:Y:S01]  /*7050*/  BSSY B1, `(.L_x_106) ;  /* 0x0000024000017945 */ /* 0x000fe20003800000 */
[----:B------:R-:W4:Y:S02]  /*7060*/  @P6 SYNCS.PHASECHK.TRANS64.TRYWAIT P0, [R3+URZ+0xa0], R20 ;  /* 0x0000a014030065a7 */ /* 0x000f2400080011ff */
[----:B----4-:R-:W-:Y:S01]  /*7070*/  @P6 SEL R81, RZ, 0x1, !P0 ;  /* 0x00000001ff516807 */ /* 0x010fe20004000000 */
[----:B--2---:R-:W-:Y:S06]  /*7080*/  @!P6 BRA `(.L_x_107) ;  /* 0x000000000080e947 */ /* 0x004fec0003800000 */
[----:B------:R-:W-:Y:S01]  /*7090*/  ISETP.NE.AND P0, PT, R81, RZ, PT ;  /* 0x000000ff5100720c */ /* 0x000fe20003f05270 */
[----:B------:R-:W-:Y:S01]  /*70a0*/  BSSY B0, `(.L_x_108) ;  /* 0x0000009000007945 */ /* 0x000fe20003800000 */
[----:B------:R-:W-:Y:S11]  /*70b0*/  ISETP.NE.AND P1, PT, R82, RZ, PT ;  /* 0x000000ff5200720c */ /* 0x000ff60003f25270 */
[----:B------:R-:W-:Y:S02]  /*70c0*/  @!UPT UIADD3 URZ, UPT, UPT, URZ, URZ, URZ ;  /* 0x000000fffffff290 */ /* 0x000fe4000fffe0ff */
[C---:B-1----:R-:W-:Y:S02]  /*70d0*/  @P1 IMAD R4, R80.reuse, 0x2000, R71 ;  /* 0x0000200050041824 */ /* 0x042fe400078e0247 */
[----:B------:R-:W-:Y:S01]  /*70e0*/  @P1 IMAD R0, R80, 0x2000, R78 ;  /* 0x0000200050001824 */ /* 0x000fe200078e024e */
[----:B------:R-:W-:Y:S06]  /*70f0*/  @P0 BRA `(.L_x_109) ;  /* 0x00000000000c0947 */ /* 0x000fec0003800000 */
[----:B------:R-:W-:Y:S04]  /*7100*/  SHF.L.U32 R6, R68, 0x1f, RZ ;  /* 0x0000001f44067819 */ /* 0x000fe800000006ff */
[----:B------:R-:W1:Y:S02]  /*7110*/  SYNCS.PHASECHK.TRANS64.TRYWAIT P0, [R3+URZ+0xa0], R6 ;  /* 0x0000a006030075a7 */ /* 0x000e6400080011ff */
[----:B-1----:R-:W-:Y:S05]  /*7120*/  @!P0 BRA `(.L_x_110) ;  /* 0x0000002000748947 */ /* 0x002fea0003800000 */
.L_x_109:
[----:B------:R-:W-:Y:S05]  /*7130*/  BSYNC B0 ;  /* 0x0000000000007941 */ /* 0x000fea0003800000 */
.L_x_108:
[----:B------:R-:W-:Y:S11]  /*7140*/  ISETP.NE.AND P0, PT, R82, RZ, PT ;  /* 0x000000ff5200720c */ /* 0x000ff60003f05270 */
[----:B------:R-:W-:Y:S02]  /*7150*/  @!UPT UIADD3 URZ, UPT, UPT, URZ, URZ, URZ ;  /* 0x000000fffffff290 */ /* 0x000fe4000fffe0ff */
[----:B------:R2:W4:Y:S01]  /*7160*/  @P0 LDS R35, [R4] ;  /* 0x0000000004230984 */ /* 0x0005220000000800 */
[C---:B-1----:R-:W-:Y:S01]  /*7170*/  @P0 IMAD R3, R80.reuse, 0x2000, R69 ;  /* 0x0000200050030824 */ /* 0x042fe200078e0245 */
[C---:B------:R-:W-:Y:S01]  /*7180*/  @P0 LEA R5, R80.reuse, R74, 0xd ;  /* 0x0000004a50050211 */ /* 0x040fe200078e68ff */
[----:B------:R-:W-:Y:S01]  /*7190*/  VIADD R80, R80, 0x1 ;  /* 0x0000000150507836 */ /* 0x000fe20000000000 */
        /* <DEDUP_REMOVED lines=14> */
[----:B----4-:R2:W1:Y:S02]  /*7280*/  @P0 LDS R50, [R5+0x600] ;  /* 0x0006000005320984 */ /* 0x0104640000000800 */
.L_x_107:
[----:B------:R-:W-:Y:S05]  /*7290*/  BSYNC B1 ;  /* 0x0000000000017941 */ /* 0x000fea0003800000 */
.L_x_106:
[----:B--2---:R-:W-:Y:S05]  /*72a0*/  VIADD R0, R33, 0x20 ;  /* 0x0000002021007836 */ /* 0x004fea0000000000 */
[----:B------:R-:W-:Y:S04]  /*72b0*/  SHF.R.U32.HI R0, RZ, 0x15, R0 ;  /* 0x00000015ff007819 */ /* 0x000fe80000011600 */
[----:B------:R-:W-:Y:S11]  /*72c0*/  LOP3.LUT P0, RZ, R0, 0x3, R63, 0x48, !PT ;  /* 0x0000000300ff7812 */ /* 0x000ff6000780483f */
[----:B------:R-:W-:Y:S02]  /*72d0*/  @!UPT UIADD3 URZ, UPT, UPT, URZ, URZ, URZ ;  /* 0x000000fffffff290 */ /* 0x000fe4000fffe0ff */
[----:B------:R-:W-:Y:S05]  /*72e0*/  @!P0 BRA `(.L_x_111) ;  /* 0x0000000000408947 */ /* 0x000fea0003800000 */
[----:B------:R-:W2:Y:S01]  /*72f0*/  LDCU.64 UR8, c[0x4][0x70] ;  /* 0x01000e00ff0877ac */ /* 0x000ea20008000a00 */
[----:B-1----:R-:W-:Y:S01]  /*7300*/  MOV R15, 0x0 ;  /* 0x00000000000f7802 */ /* 0x002fe20000000f00 */
[----:B------:R-:W-:Y:S02]  /*7310*/  HFMA2 R12, -RZ, RZ, 0, 5.9604644775390625e-08 ;  /* 0x00000001ff0c7431 */ /* 0x000fe400000001ff */
[----:B------:R-:W-:Y:S02]  /*7320*/  IMAD.MOV.U32 R8, RZ, RZ, 0x192 ;  /* 0x00000192ff087424 */ /* 0x000fe400078e00ff */
[----:B------:R-:W-:Y:S01]  /*7330*/  IMAD.MOV.U32 R13, RZ, RZ, RZ ;  /* 0x000000ffff0d7224 */ /* 0x000fe200078e00ff */
[----:B------:R-:W1:Y:S01]  /*7340*/  LDCU.64 UR6, c[0x4][0x78] ;  /* 0x01000f00ff0677ac */ /* 0x000e620008000a00 */
[----:B------:R-:W4:Y:S01]  /*7350*/  LDC.64 R14, c[0x4][R15] ;  /* 0x010000000f0e7b82 */ /* 0x000f220000000a00 */
[----:B------:R-:W5:Y:S01]  /*7360*/  LDCU.64 UR4, c[0x4][0x10] ;  /* 0x01000200ff0477ac */ /* 0x000f620008000a00 */
[----:B--2---:R-:W-:Y:S01]  /*7370*/  MOV R5, UR9 ;  /* 0x0000000900057c02 */ /* 0x004fe20008000f00 */
[----:B------:R-:W-:Y:S01]  /*7380*/  IMAD.U32 R4, RZ, RZ, UR8 ;  /* 0x00000008ff047e24 */ /* 0x000fe2000f8e00ff */
[----:B-1----:R-:W-:Y:S01]  /*7390*/  MOV R7, UR7 ;  /* 0x0000000700077c02 */ /* 0x002fe20008000f00 */
[----:B------:R-:W-:Y:S01]  /*73a0*/  IMAD.U32 R6, RZ, RZ, UR6 ;  /* 0x00000006ff067e24 */ /* 0x000fe2000f8e00ff */
[----:B-----5:R-:W-:Y:S01]  /*73b0*/  MOV R11, UR5 ;  /* 0x00000005000b7c02 */ /* 0x020fe20008000f00 */
[----:B------:R-:W-:Y:S02]  /*73c0*/  IMAD.U32 R10, RZ, RZ, UR4 ;  /* 0x00000004ff0a7e24 */ /* 0x000fe4000f8e00ff */
[----:B------:R-:W-:Y:S07]  /*73d0*/  LEPC R20, `(.L_x_111) ;  /* 0x000000001014794e */ /* 0x000fee0000000000 */
[----:B---34-:R-:W-:Y:S05]  /*73e0*/  CALL.ABS.NOINC R14 ;  /* 0x000000000e007343 */ /* 0x018fea0003c00000 */
.L_x_111:
[----:B------:R-:W-:Y:S05]  /*73f0*/  WARPSYNC.ALL ;  /* 0x0000000000007948 */ /* 0x000fea0003800000 */
[----:B------:R-:W-:Y:S01]  /*7400*/  R2UR UR4, R33 ;  /* 0x00000000210472ca */ /* 0x000fe200000e0000 */
[----:B------:R-:W-:Y:S01]  /*7410*/  BSSY.RECONVERGENT B0, `(.L_x_112) ;  /* 0x000005b000007945 */ /* 0x000fe20003800200 */
[----:B------:R-:W-:Y:S02]  /*7420*/  ISETP.NE.AND P6, PT, R77, RZ, PT ;  /* 0x000000ff4d00720c */ /* 0x000fe40003fc5270 */
[----:B------:R-:W-:Y:S02]  /*7430*/  ISETP.NE.AND P0, PT, R72, RZ, PT ;  /* 0x000000ff4800720c */ /* 0x000fe40003f05270 */
[----:B------:R-:W-:Y:S02]  /*7440*/  MOV R3, UR40 ;  /* 0x0000002800037c02 */ /* 0x000fe40008000f00 */
[----:B------:R-:W-:Y:S02]  /*7450*/  MOV R0, UR37 ;  /* 0x0000002500007c02 */ /* 0x000fe40008000f00 */
[----:B------:R-:W-:Y:S03]  /*7460*/  LEA R20, R80, UR48, 0x3 ;  /* 0x0000003050147c11 */ /* 0x000fe6000f8e18ff */
[----:B-1----:R-:W1:Y:S02]  /*7470*/  LDTM.x16 R4, tmem[UR4+0x20] ;  /* 0x00002004000479ee */ /* 0x002e640008240000 */
[----:B------:R-:W-:Y:S04]  /*7480*/  @P6 LEA R3, R3, UR48, 0x3 ;  /* 0x0000003003036c11 */ /* 0x000fe8000f8e18ff */
[----:B------:R-:W-:Y:S04]  /*7490*/  @P6 IADD3 R3, PT, PT, R3, 0xc0, RZ ;  /* 0x000000c003036810 */ /* 0x000fe80007ffe0ff */
[----:B------:R-:W-:Y:S02]  /*74a0*/  @P6 PRMT R0, R0, 0x654, R3 ;  /* 0x0000065400006816 */ /* 0x000fe40000000003 */
[----:B------:R-:W-:Y:S01]  /*74b0*/  @P6 SHF.L.U32 R3, R68, 0x1f, RZ ;  /* 0x0000001f44036819 */ /* 0x000fe200000006ff */
        /* <DEDUP_REMOVED lines=80> */
.L_x_113:
[----:B------:R-:W-:Y:S05]  /*79c0*/  BSYNC.RECONVERGENT B0 ;  /* 0x0000000000007941 */ /* 0x000fea0003800200 */
.L_x_112:
        /* <DEDUP_REMOVED lines=19> */
.L_x_117:
[----:B------:R-:W-:Y:S05]  /*7b00*/  BSYNC B0 ;  /* 0x0000000000007941 */ /* 0x000fea0003800000 */
.L_x_116:
[----:B------:R-:W-:Y:S11]  /*7b10*/  ISETP.NE.AND P0, PT, R82, RZ, PT ;  /* 0x000000ff5200720c */ /* 0x000ff60003f05270 */
[----:B------:R-:W-:Y:S02]  /*7b20*/  @!UPT UIADD3 URZ, UPT, UPT, URZ, URZ, URZ ;  /* 0x000000fffffff290 */ /* 0x000fe4000fffe0ff */
[----:B------:R2:W4:Y:S01]  /*7b30*/  @P0 LDS R35, [R4] ;  /* 0x0000000004230984 */ /* 0x0005220000000800 */
[C---:B-1----:R-:W-:Y:S01]  /*7b40*/  @P0 IMAD R3, R80.reuse, 0x2000, R69 ;  /* 0x0000200050030824 */ /* 0x042fe200078e0245 */
[----:B------:R-:W-:Y:S02]  /*7b50*/  @P0 LEA R80, R80, R74, 0xd ;  /* 0x0000004a50500211 */ /* 0x000fe400078e68ff */
        /* <DEDUP_REMOVED lines=15> */
.L_x_115:
[----:B------:R-:W-:Y:S05]  /*7c50*/  BSYNC B1 ;  /* 0x0000000000017941 */ /* 0x000fea0003800000 */
.L_x_114:
        /* <DEDUP_REMOVED lines=21> */
.L_x_119:
[----:B------:R-:W-:Y:S01]  /*7db0*/  ISETP.NE.AND P0, PT, R72, RZ, PT ;  /* 0x000000ff4800720c */ /* 0x000fe20003f05270 */
[----:B------:R-:W-:Y:S05]  /*7dc0*/  WARPSYNC.ALL ;  /* 0x0000000000007948 */ /* 0x000fea0003800000 */
[----:B------:R-:W-:Y:S01]  /*7dd0*/  R2UR UR4, R33 ;  /* 0x00000000210472ca */ /* 0x000fe200000e0000 */
[----:B------:R-:W-:Y:S01]  /*7de0*/  BSSY.RECONVERGENT B0, `(.L_x_120) ;  /* 0x0000057000007945 */ /* 0x000fe20003800200 */
[----:B------:R-:W-:Y:S11]  /*7df0*/  R2UR UR5, R79 ;  /* 0x000000004f0572ca */ /* 0x000ff600000e0000 */
[----:B-1----:R-:W1:Y:S01]  /*7e00*/  LDTM.x16 R4, tmem[UR4+0x30] ;  /* 0x00003004000479ee */ /* 0x002e620008240000 */
[----:B------:R-:W-:Y:S01]  /*7e10*/  NOP ;  /* 0x0000000000007918 */ /* 0x000fe20000000000 */
[----:B------:R-:W-:Y:S04]  /*7e20*/  UIADD3 UR5, UPT, UPT, UR5, 0x120, URZ ;  /* 0x0000012005057890 */ /* 0x000fe8000fffe0ff */
[----:B------:R-:W-:Y:S09]  /*7e30*/  UPRMT UR5, UR37, 0x654, UR5 ;  /* 0x0000065425057896 */ /* 0x000ff20008000005 */
[----:B-1----:R-:W-:Y:S01]  /*7e40*/  SYNCS.ARRIVE.TRANS64.RED.A1T0 RZ, [UR5], RZ ;  /* 0x000000ffffff79a7 */ /* 0x002fe20008100405 */
[C---:B------:R-:W-:Y:S02]  /*7e50*/  IMAD R4, R32.reuse, R4, RZ ;  /* 0x0000000420047224 */ /* 0x040fe400078e02ff */
        /* <DEDUP_REMOVED lines=79> */
.L_x_121:
[----:B------:R-:W-:Y:S05]  /*8350*/  BSYNC.RECONVERGENT B0 ;  /* 0x0000000000007941 */ /* 0x000fea0003800200 */
.L_x_120:
[----:B------:R-:W-:Y:S01]  /*8360*/  BAR.SYNC.DEFER_BLOCKING 0x1, 0x80 ;  /* 0x0042000000007b1d */ /* 0x000fe20000010000 */
[----:B------:R-:W-:Y:S01]  /*8370*/  UISETP.NE.AND UP0, UPT, UR49, -0x4, UPT ;  /* 0xfffffffc3100788c */ /* 0x000fe2000bf05270 */
[----:B------:R-:W-:Y:S08]  /*8380*/  IADD3 R0, PT, PT, R30, 0x1, RZ ;  /* 0x000000011e007810 */ /* 0x000ff00007ffe0ff */
[----:B------:R-:W-:Y:S05]  /*8390*/  BRA.U !UP0, `(.L_x_122) ;  /* 0x0000000108287547 */ /* 0x000fea000b800000 */
[----:B------:R-:W-:Y:S01]  /*83a0*/  ISETP.NE.AND P0, PT, R77, RZ, PT ;  /* 0x000000ff4d00720c */ /* 0x000fe20003f05270 */
[----:B-1----:R-:W-:Y:S01]  /*83b0*/  IMAD.U32 R4, RZ, RZ, UR51 ;  /* 0x00000033ff047e24 */ /* 0x002fe2000f8e00ff */
[----:B------:R-:W-:Y:S01]  /*83c0*/  UIADD3 UR51, UPT, UPT, UR51, 0x1, URZ ;  /* 0x0000000133337890 */ /* 0x000fe2000fffe0ff */
[----:B------:R-:W-:Y:S03]  /*83d0*/  IMAD.U32 R3, RZ, RZ, UR37 ;  /* 0x00000025ff037e24 */ /* 0x000fe6000f8e00ff */
[----:B------:R-:W-:Y:S04]  /*83e0*/  UISETP.NE.AND UP0, UPT, UR51, 0x4, UPT ;  /* 0x000000043300788c */ /* 0x000fe8000bf05270 */
[----:B------:R-:W-:Y:S03]  /*83f0*/  USEL UR51, UR51, URZ, UP0 ;  /* 0x000000ff33337287 */ /* 0x000fe60008000000 */
[----:B------:R-:W-:Y:S05]  /*8400*/  @P0 LEA R4, R4, UR48, 0x3 ;  /* 0x0000003004040c11 */ /* 0x000fea000f8e18ff */
[----:B------:R-:W-:Y:S05]  /*8410*/  @P0 VIADD R4, R4, 0xc0 ;  /* 0x000000c004040836 */ /* 0x000fea0000000000 */
[----:B------:R-:W-:Y:S04]  /*8420*/  @P0 PRMT R3, R3, 0x654, R4 ;  /* 0x0000065403030816 */ /* 0x000fe80000000004 */
[----:B------:R2:W-:Y:S03]  /*8430*/  @P0 SYNCS.ARRIVE.TRANS64.RED.A1T0 RZ, [R3+URZ], RZ ;  /* 0x000000ff03ff09a7 */ /* 0x0005e600081004ff */
.L_x_122:
[----:B------:R-:W-:Y:S01]  /*8440*/  ISETP.NE.AND P2, PT, R73, RZ, PT ;  /* 0x000000ff4900720c */ /* 0x000fe20003f45270 */
[----:B--2---:R-:W-:Y:S01]  /*8450*/  IMAD.IADD R3, R29, 0x1, R58 ;  /* 0x000000011d037824 */ /* 0x004fe200078e023a */
[----:B------:R-:W-:Y:S01]  /*8460*/  ISETP.NE.AND P0, PT, R76, 0x2, PT ;  /* 0x000000024c00780c */ /* 0x000fe20003f05270 */
[----:B------:R-:W-:Y:S01]  /*8470*/  UIADD3 UR49, UPT, UPT, UR49, 0x4, URZ ;  /* 0x0000000431317890 */ /* 0x000fe2000fffe0ff */
[----:B------:R-:W-:Y:S01]  /*8480*/  ISETP.NE.AND P1, PT, R0, 0x2, PT ;  /* 0x000000020000780c */ /* 0x000fe20003f25270 */
[----:B------:R-:W-:Y:S01]  /*8490*/  IMAD.IADD R33, R27, 0x1, R51 ;  /* 0x000000011b217824 */ /* 0x000fe200078e0233 */
[----:B------:R-:W-:Y:S02]  /*84a0*/  R2UR UR11, R3 ;  /* 0x00000000030b72ca */ /* 0x000fe400000e0000 */
[----:B------:R-:W-:Y:S02]  /*84b0*/  SEL R3, RZ, 0x1, P0 ;  /* 0x00000001ff037807 */ /* 0x000fe40000000000 */
[----:B-1----:R-:W-:Y:S02]  /*84c0*/  SEL R4, RZ, 0x1, P1 ;  /* 0x00000001ff047807 */ /* 0x002fe40000800000 */
[----:B------:R-:W-:Y:S02]  /*84d0*/  LOP3.LUT R66, R66, R3, RZ, 0x3c, !PT ;  /* 0x0000000342427212 */ /* 0x000fe400078e3cff */
[----:B------:R-:W-:Y:S02]  /*84e0*/  @P2 R2UR UR36, R65 ;  /* 0x00000000412422ca */ /* 0x000fe400000e0000 */
[----:B------:R-:W-:Y:S02]  /*84f0*/  LOP3.LUT R67, R67, R4, RZ, 0x3c, !PT ;  /* 0x0000000443437212 */ /* 0x000fe400078e3cff */
[----:B------:R-:W-:Y:S02]  /*8500*/  SEL R76, R76, RZ, P0 ;  /* 0x000000ff4c4c7207 */ /* 0x000fe40000000000 */
[----:B------:R-:W-:Y:S01]  /*8510*/  SEL R30, R0, RZ, P1 ;  /* 0x000000ff001e7207 */ /* 0x000fe20000800000 */
[----:B------:R-:W-:Y:S08]  /*8520*/  @P2 BRA `(.L_x_123) ;  /* 0xffffffc800d42947 */ /* 0x000ff0000383ffff */
[----:B------:R-:W-:-:S09]  /*8530*/  UISETP.NE.AND UP0, UPT, UR50, URZ, UPT ;  /* 0x000000ff3200728c */ /* 0x000fd2000bf05270 */
[----:B------:R-:W-:Y:S05]  /*8540*/  BRA.U !UP0, `(.L_x_124) ;  /* 0x0000000108487547 */ /* 0x000fea000b800000 */
[----:B------:R-:W1:Y:S02]  /*8550*/  LDCU.64 UR4, c[0x0][0xa90] ;  /* 0x00015200ff0477ac */ /* 0x000e640008000a00 */
[----:B-1----:R-:W-:-:S04]  /*8560*/  UISETP.NE.U32.AND UP0, UPT, UR4, URZ, UPT ;  /* 0x000000ff0400728c */ /* 0x002fc8000bf05070 */
[----:B------:R-:W-:-:S09]  /*8570*/  UISETP.NE.AND.EX UP0, UPT, UR5, URZ, UPT, UP0 ;  /* 0x000000ff0500728c */ /* 0x000fd2000bf05300 */
[----:B------:R-:W-:Y:S05]  /*8580*/  BRA.U UP0, `(.L_x_125) ;  /* 0x00000001000c7547 */ /* 0x000fea000b800000 */
[----:B------:R-:W-:-:S13]  /*8590*/  ISETP.NE.AND P0, PT, R34, RZ, PT ;  /* 0x000000ff2200720c */ /* 0x000fda0003f05270 */
[----:B------:R-:W-:Y:S05]  /*85a0*/  @!P0 EXIT ;  /* 0x000000000000894d */ /* 0x000fea0003800000 */
[----:B------:R-:W-:Y:S05]  /*85b0*/  BRA `(.L_x_124) ;  /* 0x00000000002c7947 */ /* 0x000fea0003800000 */
.L_x_125:
[----:B------:R-:W-:Y:S01]  /*85c0*/  ISETP.NE.AND P0, PT, R75, RZ, PT ;  /* 0x000000ff4b00720c */ /* 0x000fe20003f05270 */
[----:B------:R-:W-:-:S12]  /*85d0*/  BSSY.RECONVERGENT B0, `(.L_x_124) ;  /* 0x0000009000007945 */ /* 0x000fd80003800200 */
[----:B------:R-:W-:Y:S05]  /*85e0*/  @P0 BRA `(.L_x_126) ;  /* 0x0000000000140947 */ /* 0x000fea0003800000 */
[----:B------:R-:W1:Y:S02]  /*85f0*/  LDCU.64 UR4, c[0x0][0xa88] ;  /* 0x00015100ff0477ac */ /* 0x000e640008000a00 */
[----:B-1----:R-:W-:-:S04]  /*8600*/  ISETP.NE.U32.AND P0, PT, RZ, UR4, PT ;  /* 0x00000004ff007c0c */ /* 0x002fc8000bf05070 */
[----:B------:R-:W-:-:S13]  /*8610*/  ISETP.NE.AND.EX P0, PT, RZ, UR5, PT, P0 ;  /* 0x00000005ff007c0c */ /* 0x000fda000bf05300 */
[----:B------:R-:W-:Y:S05]  /*8620*/  @!P0 EXIT ;  /* 0x000000000000894d */ /* 0x000fea0003800000 */
[----:B------:R-:W-:Y:S05]  /*8630*/  BRA `(.L_x_127) ;  /* 0x0000000000087947 */ /* 0x000fea0003800000 */
.L_x_126:
[----:B------:R-:W-:-:S13]  /*8640*/  ISETP.NE.AND P0, PT, R34, RZ, PT ;  /* 0x000000ff2200720c */ /* 0x000fda0003f05270 */
[----:B------:R-:W-:Y:S05]  /*8650*/  @!P0 EXIT ;  /* 0x000000000000894d */ /* 0x000fea0003800000 */
.L_x_127:
[----:B------:R-:W-:Y:S05]  /*8660*/  BSYNC.RECONVERGENT B0 ;  /* 0x0000000000007941 */ /* 0x000fea0003800200 */
.L_x_124:
[----:B------:R-:W-:Y:S01]  /*8670*/  ULEA UR4, UR51, UR48, 0x3 ;  /* 0x0000003033047291 */ /* 0x000fe2000f8e18ff */
[----:B------:R-:W-:-:S04]  /*8680*/  DEPBAR.LE SB0, 0x0 ;  /* 0x000080000000791a */ /* 0x000fc80000000000 */
[----:B------:R-:W-:-:S04]  /*8690*/  UIADD3 UR4, UPT, UPT, UR4, 0xc0, URZ ;  /* 0x000000c004047890 */ /* 0x000fc8000fffe0ff */
[----:B------:R-:W-:-:S09]  /*86a0*/  UPRMT UR4, UR37, 0x654, UR4 ;  /* 0x0000065425047896 */ /* 0x000fd20008000004 */
[----:B------:R-:W-:Y:S01]  /*86b0*/  SYNCS.ARRIVE.TRANS64.RED.A1T0 RZ, [UR4], RZ ;  /* 0x000000ffffff79a7 */ /* 0x000fe20008100404 */
[----:B------:R-:W-:Y:S05]  /*86c0*/  EXIT ;  /* 0x000000000000794d */ /* 0x000fea0003800000 */
.L_x_20:
[----:B----4-:R4:W1:Y:S02]  /*86d0*/  SYNCS.PHASECHK.TRANS64.TRYWAIT P0, [R4+URZ+0x140], R5 ;  /* 0x00014005040075a7 */ /* 0x01086400080011ff */
[----:B-1----:R-:W-:Y:S05]  /*86e0*/  @!P0 NANOSLEEP.SYNCS 0x989680 ;  /* 0x009896800000895d */ /* 0x002fea0003900000 */
[----:B------:R-:W1:Y:S02]  /*86f0*/  @!P0 SYNCS.PHASECHK.TRANS64 P0, [R4+URZ+0x140], R5 ;  /* 0x00014005040085a7 */ /* 0x000e6400080010ff */
[----:B-1----:R-:W-:Y:S05]  /*8700*/  @!P0 BRA `(.L_x_20) ;  /* 0xfffffffc00f08947 */ /* 0x002fea000383ffff */
[----:B------:R-:W-:Y:S05]  /*8710*/  BRA `(.L_x_128) ;  /* 0xffffff8c00dc7947 */ /* 0x000fea000383ffff */
.L_x_23:
[----:B------:R-:W-:-:S07]  /*8720*/  MOV R4, UR33 ;  /* 0x0000002100047c02 */ /* 0x000fce0008000f00 */
.L_x_129:
[----:B-1----:R1:W2:Y:S02]  /*8730*/  SYNCS.PHASECHK.TRANS64.TRYWAIT P0, [R4+URZ+0x50], R7 ;  /* 0x00005007040075a7 */ /* 0x0022a400080011ff */
[----:B--2---:R-:W-:Y:S05]  /*8740*/  @!P0 NANOSLEEP.SYNCS 0x989680 ;  /* 0x009896800000895d */ /* 0x004fea0003900000 */
[----:B------:R-:W2:Y:S02]  /*8750*/  @!P0 SYNCS.PHASECHK.TRANS64 P0, [R4+URZ+0x50], R7 ;  /* 0x00005007040085a7 */ /* 0x000ea400080010ff */
[----:B--2---:R-:W-:Y:S05]  /*8760*/  @!P0 BRA `(.L_x_129) ;  /* 0xfffffffc00f08947 */ /* 0x004fea000383ffff */
[----:B------:R-:W-:Y:S05]  /*8770*/  BRA `(.L_x_22) ;  /* 0xffffff90003c7947 */ /* 0x000fea000383ffff */
.L_x_25:
[----:B-1----:R1:W2:Y:S02]  /*8780*/  SYNCS.PHASECHK.TRANS64.TRYWAIT P0, [R8+URZ+0xf0], R5 ;  /* 0x0000f005080075a7 */ /* 0x0022a400080011ff */
[----:B--2---:R-:W-:Y:S05]  /*8790*/  @!P0 NANOSLEEP.SYNCS 0x989680 ;  /* 0x009896800000895d */ /* 0x004fea0003900000 */
[----:B------:R-:W2:Y:S02]  /*87a0*/  @!P0 SYNCS.PHASECHK.TRANS64 P0, [R8+URZ+0xf0], R5 ;  /* 0x0000f005080085a7 */ /* 0x000ea400080010ff */
[----:B--2---:R-:W-:Y:S05]  /*87b0*/  @!P0 BRA `(.L_x_25) ;  /* 0xfffffffc00f08947 */ /* 0x004fea000383ffff */
[----:B------:R-:W-:Y:S05]  /*87c0*/  BRA `(.L_x_130) ;  /* 0xffffff9000b87947 */ /* 0x000fea000383ffff */
.L_x_29:
[----:B------:R-:W-:-:S07]  /*87d0*/  MOV R0, UR4 ;  /* 0x0000000400007c02 */ /* 0x000fce0008000f00 */
.L_x_131:
[----:B-1----:R1:W2:Y:S02]  /*87e0*/  SYNCS.PHASECHK.TRANS64.TRYWAIT P0, [R0+URZ], R3 ;  /* 0x00000003000075a7 */ /* 0x0022a400080011ff */
[----:B--2---:R-:W-:Y:S05]  /*87f0*/  @!P0 NANOSLEEP.SYNCS 0x989680 ;  /* 0x009896800000895d */ /* 0x004fea0003900000 */
[----:B------:R-:W2:Y:S02]  /*8800*/  @!P0 SYNCS.PHASECHK.TRANS64 P0, [R0+URZ], R3 ;  /* 0x00000003000085a7 */ /* 0x000ea400080010ff */
[----:B--2---:R-:W-:Y:S05]  /*8810*/  @!P0 BRA `(.L_x_131) ;  /* 0xfffffffc00f08947 */ /* 0x004fea000383ffff */
[----:B------:R-:W-:Y:S05]  /*8820*/  BRA `(.L_x_132) ;  /* 0xffffff98002c7947 */ /* 0x000fea000383ffff */
.L_x_30:
[----:B------:R-:W-:-:S07]  /*8830*/  MOV R0, UR4 ;  /* 0x0000000400007c02 */ /* 0x000fce0008000f00 */
.L_x_133:
[----:B-1----:R1:W2:Y:S02]  /*8840*/  SYNCS.PHASECHK.TRANS64.TRYWAIT P0, [R0+URZ], R3 ;  /* 0x00000003000075a7 */ /* 0x0022a400080011ff */
[----:B--2---:R-:W-:Y:S05]  /*8850*/  @!P0 NANOSLEEP.SYNCS 0x989680 ;  /* 0x009896800000895d */ /* 0x004fea0003900000 */
[----:B------:R-:W2:Y:S02]  /*8860*/  @!P0 SYNCS.PHASECHK.TRANS64 P0, [R0+URZ], R3 ;  /* 0x00000003000085a7 */ /* 0x000ea400080010ff */
[----:B--2---:R-:W-:Y:S05]  /*8870*/  @!P0 BRA `(.L_x_133) ;  /* 0xfffffffc00f08947 */ /* 0x004fea000383ffff */
[----:B------:R-:W-:Y:S05]  /*8880*/  BRA `(.L_x_134) ;  /* 0xffffff9800387947 */ /* 0x000fea000383ffff */
.L_x_31:
[----:B------:R-:W-:-:S07]  /*8890*/  MOV R0, UR4 ;  /* 0x0000000400007c02 */ /* 0x000fce0008000f00 */
.L_x_135:
[----:B-1----:R1:W2:Y:S02]  /*88a0*/  SYNCS.PHASECHK.TRANS64.TRYWAIT P0, [R0+URZ], R3 ;  /* 0x00000003000075a7 */ /* 0x0022a400080011ff */
[----:B--2---:R-:W-:Y:S05]  /*88b0*/  @!P0 NANOSLEEP.SYNCS 0x989680 ;  /* 0x009896800000895d */ /* 0x004fea0003900000 */
[----:B------:R-:W2:Y:S02]  /*88c0*/  @!P0 SYNCS.PHASECHK.TRANS64 P0, [R0+URZ], R3 ;  /* 0x00000003000085a7 */ /* 0x000ea400080010ff */
[----:B--2---:R-:W-:Y:S05]  /*88d0*/  @!P0 BRA `(.L_x_135) ;  /* 0xfffffffc00f08947 */ /* 0x004fea000383ffff */
[----:B------:R-:W-:Y:S05]  /*88e0*/  BRA `(.L_x_136) ;  /* 0xffffff9800447947 */ /* 0x000fea000383ffff */
.L_x_32:
[----:B------:R-:W-:-:S07]  /*88f0*/  MOV R0, UR4 ;  /* 0x0000000400007c02 */ /* 0x000fce0008000f00 */
.L_x_137:
[----:B-1----:R1:W2:Y:S02]  /*8900*/  SYNCS.PHASECHK.TRANS64.TRYWAIT P0, [R0+URZ], R3 ;  /* 0x00000003000075a7 */ /* 0x0022a400080011ff */
[----:B--2---:R-:W-:Y:S05]  /*8910*/  @!P0 NANOSLEEP.SYNCS 0x989680 ;  /* 0x009896800000895d */ /* 0x004fea0003900000 */
[----:B------:R-:W2:Y:S02]  /*8920*/  @!P0 SYNCS.PHASECHK.TRANS64 P0, [R0+URZ], R3 ;  /* 0x00000003000085a7 */ /* 0x000ea400080010ff */
[----:B--2---:R-:W-:Y:S05]  /*8930*/  @!P0 BRA `(.L_x_137) ;  /* 0xfffffffc00f08947 */ /* 0x004fea000383ffff */
[----:B------:R-:W-:Y:S05]  /*8940*/  BRA `(.L_x_138) ;  /* 0xffffff9800507947 */ /* 0x000fea000383ffff */
.L_x_33:
[----:B------:R-:W-:-:S07]  /*8950*/  MOV R0, UR4 ;  /* 0x0000000400007c02 */ /* 0x000fce0008000f00 */
.L_x_139:
[----:B-1----:R1:W2:Y:S02]  /*8960*/  SYNCS.PHASECHK.TRANS64.TRYWAIT P0, [R0+URZ], R3 ;  /* 0x00000003000075a7 */ /* 0x0022a400080011ff */
[----:B--2---:R-:W-:Y:S05]  /*8970*/  @!P0 NANOSLEEP.SYNCS 0x989680 ;  /* 0x009896800000895d */ /* 0x004fea0003900000 */
[----:B------:R-:W2:Y:S02]  /*8980*/  @!P0 SYNCS.PHASECHK.TRANS64 P0, [R0+URZ], R3 ;  /* 0x00000003000085a7 */ /* 0x000ea400080010ff */
[----:B--2---:R-:W-:Y:S05]  /*8990*/  @!P0 BRA `(.L_x_139) ;  /* 0xfffffffc00f08947 */ /* 0x004fea000383ffff */
[----:B------:R-:W-:Y:S05]  /*89a0*/  BRA `(.L_x_140) ;  /* 0xffffff98005c7947 */ /* 0x000fea000383ffff */
.L_x_34:
[----:B------:R-:W-:-:S07]  /*89b0*/  MOV R0, UR4 ;  /* 0x0000000400007c02 */ /* 0x000fce0008000f00 */
.L_x_141:
[----:B-1----:R1:W2:Y:S02]  /*89c0*/  SYNCS.PHASECHK.TRANS64.TRYWAIT P0, [R0+URZ], R3 ;  /* 0x00000003000075a7 */ /* 0x0022a400080011ff */
[----:B--2---:R-:W-:Y:S05]  /*89d0*/  @!P0 NANOSLEEP.SYNCS 0x989680 ;  /* 0x009896800000895d */ /* 0x004fea0003900000 */
[----:B------:R-:W2:Y:S02]  /*89e0*/  @!P0 SYNCS.PHASECHK.TRANS64 P0, [R0+URZ], R3 ;  /* 0x00000003000085a7 */ /* 0x000ea400080010ff */
[----:B--2---:R-:W-:Y:S05]  /*89f0*/  @!P0 BRA `(.L_x_141) ;  /* 0xfffffffc00f08947 */ /* 0x004fea000383ffff */
[----:B------:R-:W-:Y:S05]  /*8a00*/  BRA `(.L_x_142) ;  /* 0xffffff9800687947 */ /* 0x000fea000383ffff */
.L_x_35:
[----:B------:R-:W-:-:S07]  /*8a10*/  MOV R0, UR4 ;  /* 0x0000000400007c02 */ /* 0x000fce0008000f00 */
.L_x_143:
[----:B-1----:R1:W2:Y:S02]  /*8a20*/  SYNCS.PHASECHK.TRANS64.TRYWAIT P0, [R0+URZ], R3 ;  /* 0x00000003000075a7 */ /* 0x0022a400080011ff */
[----:B--2---:R-:W-:Y:S05]  /*8a30*/  @!P0 NANOSLEEP.SYNCS 0x989680 ;  /* 0x009896800000895d */ /* 0x004fea0003900000 */
[----:B------:R-:W2:Y:S02]  /*8a40*/  @!P0 SYNCS.PHASECHK.TRANS64 P0, [R0+URZ], R3 ;  /* 0x00000003000085a7 */ /* 0x000ea400080010ff */
[----:B--2---:R-:W-:Y:S05]  /*8a50*/  @!P0 BRA `(.L_x_143) ;  /* 0xfffffffc00f08947 */ /* 0x004fea000383ffff */
[----:B------:R-:W-:Y:S05]  /*8a60*/  BRA `(.L_x_144) ;  /* 0xffffff9800747947 */ /* 0x000fea000383ffff */
.L_x_36:
[----:B------:R-:W-:-:S07]  /*8a70*/  MOV R0, UR4 ;  /* 0x0000000400007c02 */ /* 0x000fce0008000f00 */
.L_x_145:
[----:B-1----:R1:W2:Y:S02]  /*8a80*/  SYNCS.PHASECHK.TRANS64.TRYWAIT P0, [R0+URZ], R3 ;  /* 0x00000003000075a7 */ /* 0x0022a400080011ff */
[----:B--2---:R-:W-:Y:S05]  /*8a90*/  @!P0 NANOSLEEP.SYNCS 0x989680 ;  /* 0x009896800000895d */ /* 0x004fea0003900000 */
[----:B------:R-:W2:Y:S02]  /*8aa0*/  @!P0 SYNCS.PHASECHK.TRANS64 P0, [R0+URZ], R3 ;  /* 0x00000003000085a7 */ /* 0x000ea400080010ff */
[----:B--2---:R-:W-:Y:S05]  /*8ab0*/  @!P0 BRA `(.L_x_145) ;  /* 0xfffffffc00f08947 */ /* 0x004fea000383ffff */
[----:B------:R-:W-:Y:S05]  /*8ac0*/  BRA `(.L_x_146) ;  /* 0xffffff9800807947 */ /* 0x000fea000383ffff */
.L_x_37:
[----:B------:R-:W-:-:S07]  /*8ad0*/  MOV R0, UR4 ;  /* 0x0000000400007c02 */ /* 0x000fce0008000f00 */
.L_x_147:
[----:B-1----:R1:W2:Y:S02]  /*8ae0*/  SYNCS.PHASECHK.TRANS64.TRYWAIT P0, [R0+URZ], R3 ;  /* 0x00000003000075a7 */ /* 0x0022a400080011ff */
[----:B--2---:R-:W-:Y:S05]  /*8af0*/  @!P0 NANOSLEEP.SYNCS 0x989680 ;  /* 0x009896800000895d */ /* 0x004fea0003900000 */
[----:B------:R-:W2:Y:S02]  /*8b00*/  @!P0 SYNCS.PHASECHK.TRANS64 P0, [R0+URZ], R3 ;  /* 0x00000003000085a7 */ /* 0x000ea400080010ff */
[----:B--2---:R-:W-:Y:S05]  /*8b10*/  @!P0 BRA `(.L_x_147) ;  /* 0xfffffffc00f08947 */ /* 0x004fea000383ffff */
[----:B------:R-:W-:Y:S05]  /*8b20*/  BRA `(.L_x_148) ;  /* 0xffffff98008c7947 */ /* 0x000fea000383ffff */
.L_x_40:
[----:B-1----:R1:W2:Y:S02]  /*8b30*/  SYNCS.PHASECHK.TRANS64.TRYWAIT P0, [R0+URZ+0x130], R9 ;  /* 0x00013009000075a7 */ /* 0x0022a400080011ff */
[----:B--2---:R-:W-:Y:S05]  /*8b40*/  @!P0 NANOSLEEP.SYNCS 0x989680 ;  /* 0x009896800000895d */ /* 0x004fea0003900000 */
[----:B------:R-:W2:Y:S02]  /*8b50*/  @!P0 SYNCS.PHASECHK.TRANS64 P0, [R0+URZ+0x130], R9 ;  /* 0x00013009000085a7 */ /* 0x000ea400080010ff */
[----:B--2---:R-:W-:Y:S05]  /*8b60*/  @!P0 BRA `(.L_x_40) ;  /* 0xfffffffc00f08947 */ /* 0x004fea000383ffff */
[----:B------:R-:W-:Y:S05]  /*8b70*/  BRA `(.L_x_149) ;  /* 0xffffff9800ec7947 */ /* 0x000fea000383ffff */
.L_x_41:
[----:B------:R-:W-:-:S07]  /*8b80*/  MOV R0, UR5 ;  /* 0x0000000500007c02 */ /* 0x000fce0008000f00 */
.L_x_150:
[----:B-1----:R1:W2:Y:S02]  /*8b90*/  SYNCS.PHASECHK.TRANS64.TRYWAIT P0, [R0+URZ+0x100], R11 ;  /* 0x0001000b000075a7 */ /* 0x0022a400080011ff */
[----:B--2---:R-:W-:Y:S05]  /*8ba0*/  @!P0 NANOSLEEP.SYNCS 0x989680 ;  /* 0x009896800000895d */ /* 0x004fea0003900000 */
[----:B------:R-:W2:Y:S02]  /*8bb0*/  @!P0 SYNCS.PHASECHK.TRANS64 P0, [R0+URZ+0x100], R11 ;  /* 0x0001000b000085a7 */ /* 0x000ea400080010ff */
[----:B--2---:R-:W-:Y:S05]  /*8bc0*/  @!P0 BRA `(.L_x_150) ;  /* 0xfffffffc00f08947 */ /* 0x004fea000383ffff */
[----:B------:R-:W-:Y:S05]  /*8bd0*/  BRA `(.L_x_151) ;  /* 0xffffff9800fc7947 */ /* 0x000fea000383ffff */
.L_x_42:
[----:B-1----:R1:W2:Y:S02]  /*8be0*/  SYNCS.PHASECHK.TRANS64.TRYWAIT P1, [R0+URZ+0xf0], R9 ;  /* 0x0000f009000075a7 */ /* 0x0022a400080211ff */
[----:B--2---:R-:W-:Y:S05]  /*8bf0*/  @!P1 NANOSLEEP.SYNCS 0x989680 ;  /* 0x009896800000995d */ /* 0x004fea0003900000 */
[----:B------:R-:W2:Y:S02]  /*8c00*/  @!P1 SYNCS.PHASECHK.TRANS64 P1, [R0+URZ+0xf0], R9 ;  /* 0x0000f009000095a7 */ /* 0x000ea400080210ff */
[----:B--2---:R-:W-:Y:S05]  /*8c10*/  @!P1 BRA `(.L_x_42) ;  /* 0xfffffffc00f09947 */ /* 0x004fea000383ffff */
[----:B------:R-:W-:Y:S05]  /*8c20*/  BRA `(.L_x_152) ;  /* 0xffffff9c002c7947 */ /* 0x000fea000383ffff */
.L_x_45:
[----:B------:R-:W-:-:S07]  /*8c30*/  MOV R0, UR5 ;  /* 0x0000000500007c02 */ /* 0x000fce0008000f00 */
.L_x_153:
[----:B-1----:R1:W2:Y:S02]  /*8c40*/  SYNCS.PHASECHK.TRANS64.TRYWAIT P0, [R0+URZ+0x100], R3 ;  /* 0x00010003000075a7 */ /* 0x0022a400080011ff */
[----:B--2---:R-:W-:Y:S05]  /*8c50*/  @!P0 NANOSLEEP.SYNCS 0x989680 ;  /* 0x009896800000895d */ /* 0x004fea0003900000 */
[----:B------:R-:W2:Y:S02]  /*8c60*/  @!P0 SYNCS.PHASECHK.TRANS64 P0, [R0+URZ+0x100], R3 ;  /* 0x00010003000085a7 */ /* 0x000ea400080010ff */
[----:B--2---:R-:W-:Y:S05]  /*8c70*/  @!P0 BRA `(.L_x_153) ;  /* 0xfffffffc00f08947 */ /* 0x004fea000383ffff */
[----:B------:R-:W-:Y:S05]  /*8c80*/  BRA `(.L_x_44) ;  /* 0xffffff9c00807947 */ /* 0x000fea000383ffff */
.L_x_52:
[----:B-1----:R1:W2:Y:S02]  /*8c90*/  SYNCS.PHASECHK.TRANS64.TRYWAIT P1, [R0+URZ+0xf0], R5 ;  /* 0x0000f005000075a7 */ /* 0x0022a400080211ff */
[----:B--2---:R-:W-:Y:S05]  /*8ca0*/  @!P1 NANOSLEEP.SYNCS 0x989680 ;  /* 0x009896800000995d */ /* 0x004fea0003900000 */
[----:B------:R-:W2:Y:S02]  /*8cb0*/  @!P1 SYNCS.PHASECHK.TRANS64 P1, [R0+URZ+0xf0], R5 ;  /* 0x0000f005000095a7 */ /* 0x000ea400080210ff */
[----:B--2---:R-:W-:Y:S05]  /*8cc0*/  @!P1 BRA `(.L_x_52) ;  /* 0xfffffffc00f09947 */ /* 0x004fea000383ffff */
[----:B------:R-:W-:Y:S05]  /*8cd0*/  BRA `(.L_x_154) ;  /* 0xffffffa000dc7947 */ /* 0x000fea000383ffff */
.L_x_53:
[----:B------:R-:W-:-:S07]  /*8ce0*/  MOV R3, UR6 ;  /* 0x0000000600037c02 */ /* 0x000fce0008000f00 */
.L_x_155:
[----:B-1----:R1:W2:Y:S02]  /*8cf0*/  SYNCS.PHASECHK.TRANS64.TRYWAIT P0, [R3+URZ+0x120], R0 ;  /* 0x00012000030075a7 */ /* 0x0022a400080011ff */
[----:B--2---:R-:W-:Y:S05]  /*8d00*/  @!P0 NANOSLEEP.SYNCS 0x989680 ;  /* 0x009896800000895d */ /* 0x004fea0003900000 */
[----:B------:R-:W2:Y:S02]  /*8d10*/  @!P0 SYNCS.PHASECHK.TRANS64 P0, [R3+URZ+0x120], R0 ;  /* 0x00012000030085a7 */ /* 0x000ea400080010ff */
[----:B--2---:R-:W-:Y:S05]  /*8d20*/  @!P0 BRA `(.L_x_155) ;  /* 0xfffffffc00f08947 */ /* 0x004fea000383ffff */
[----:B------:R-:W-:Y:S05]  /*8d30*/  BRA `(.L_x_156) ;  /* 0xffffffa400147947 */ /* 0x000fea000383ffff */
.L_x_56:
[----:B------:R-:W-:Y:S07]  /*8d40*/  MOV R0, UR5 ;  /* 0x0000000500007c02 */ /* 0x000fee0008000f00 */
.L_x_157:
[----:B-1----:R1:W2:Y:S02]  /*8d50*/  SYNCS.PHASECHK.TRANS64.TRYWAIT P0, [R0+URZ], R3 ;  /* 0x00000003000075a7 */ /* 0x0022a400080011ff */
[----:B--2---:R-:W-:Y:S05]  /*8d60*/  @!P0 NANOSLEEP.SYNCS 0x989680 ;  /* 0x009896800000895d */ /* 0x004fea0003900000 */
[----:B------:R-:W2:Y:S02]  /*8d70*/  @!P0 SYNCS.PHASECHK.TRANS64 P0, [R0+URZ], R3 ;  /* 0x00000003000085a7 */ /* 0x000ea400080010ff */
[----:B--2---:R-:W-:Y:S05]  /*8d80*/  @!P0 BRA `(.L_x_157) ;  /* 0xfffffffc00f08947 */ /* 0x004fea000383ffff */
[----:B------:R-:W-:Y:S05]  /*8d90*/  BRA `(.L_x_55) ;  /* 0xffffffa400307947 */ /* 0x000fea000383ffff */
.L_x_59:
[----:B------:R-:W-:-:S07]  /*8da0*/  MOV R0, UR6 ;  /* 0x0000000600007c02 */ /* 0x000fce0008000f00 */
.L_x_158:
[----:B-1----:R1:W2:Y:S02]  /*8db0*/  SYNCS.PHASECHK.TRANS64.TRYWAIT P0, [R0+URZ], R3 ;  /* 0x00000003000075a7 */ /* 0x0022a400080011ff */
[----:B--2---:R-:W-:Y:S05]  /*8dc0*/  @!P0 NANOSLEEP.SYNCS 0x989680 ;  /* 0x009896800000895d */ /* 0x004fea0003900000 */
[----:B------:R-:W2:Y:S02]  /*8dd0*/  @!P0 SYNCS.PHASECHK.TRANS64 P0, [R0+URZ], R3 ;  /* 0x00000003000085a7 */ /* 0x000ea400080010ff */
[----:B--2---:R-:W-:Y:S05]  /*8de0*/  @!P0 BRA `(.L_x_158) ;  /* 0xfffffffc00f08947 */ /* 0x004fea000383ffff */
[----:B------:R-:W-:Y:S05]  /*8df0*/  BRA `(.L_x_159) ;  /* 0xffffffa400f47947 */ /* 0x000fea000383ffff */
.L_x_60:
[----:B------:R-:W-:-:S07]  /*8e00*/  MOV R0, UR7 ;  /* 0x0000000700007c02 */ /* 0x000fce0008000f00 */
.L_x_160:
[----:B-1----:R1:W2:Y:S02]  /*8e10*/  SYNCS.PHASECHK.TRANS64.TRYWAIT P0, [R0+URZ], R3 ;  /* 0x00000003000075a7 */ /* 0x0022a400080011ff */
[----:B--2---:R-:W-:Y:S05]  /*8e20*/  @!P0 NANOSLEEP.SYNCS 0x989680 ;  /* 0x009896800000895d */ /* 0x004fea0003900000 */
[----:B------:R-:W2:Y:S02]  /*8e30*/  @!P0 SYNCS.PHASECHK.TRANS64 P0, [R0+URZ], R3 ;  /* 0x00000003000085a7 */ /* 0x000ea400080010ff */
[----:B--2---:R-:W-:Y:S05]  /*8e40*/  @!P0 BRA `(.L_x_160) ;  /* 0xfffffffc00f08947 */ /* 0x004fea000383ffff */
[----:B------:R-:W-:Y:S05]  /*8e50*/  BRA `(.L_x_161) ;  /* 0xffffffa800007947 */ /* 0x000fea000383ffff */
.L_x_65:
[----:B--2---:R2:W4:Y:S02]  /*8e60*/  SYNCS.PHASECHK.TRANS64.TRYWAIT P0, [R0+URZ+0xf0], R3 ;  /* 0x0000f003000075a7 */ /* 0x00452400080011ff */
[----:B----4-:R-:W-:Y:S05]  /*8e70*/  @!P0 NANOSLEEP.SYNCS 0x989680 ;  /* 0x009896800000895d */ /* 0x010fea0003900000 */
[----:B------:R-:W4:Y:S02]  /*8e80*/  @!P0 SYNCS.PHASECHK.TRANS64 P0, [R0+URZ+0xf0], R3 ;  /* 0x0000f003000085a7 */ /* 0x000f2400080010ff */
[----:B----4-:R-:W-:Y:S05]  /*8e90*/  @!P0 BRA `(.L_x_65) ;  /* 0xfffffffc00f08947 */ /* 0x010fea000383ffff */
[----:B------:R-:W-:Y:S05]  /*8ea0*/  BRA `(.L_x_162) ;  /* 0xffffffac00007947 */ /* 0x000fea000383ffff */
.L_x_68:
[----:B------:R-:W-:Y:S07]  /*8eb0*/  MOV R0, UR4 ;  /* 0x0000000400007c02 */ /* 0x000fee0008000f00 */
.L_x_163:
[----:B--2---:R2:W3:Y:S02]  /*8ec0*/  SYNCS.PHASECHK.TRANS64.TRYWAIT P0, [R0+URZ+0xe8], R3 ;  /* 0x0000e803000075a7 */ /* 0x0044e400080011ff */
[----:B---3--:R-:W-:Y:S05]  /*8ed0*/  @!P0 NANOSLEEP.SYNCS 0x989680 ;  /* 0x009896800000895d */ /* 0x008fea0003900000 */
[----:B------:R-:W3:Y:S02]  /*8ee0*/  @!P0 SYNCS.PHASECHK.TRANS64 P0, [R0+URZ+0xe8], R3 ;  /* 0x0000e803000085a7 */ /* 0x000ee400080010ff */
[----:B---3--:R-:W-:Y:S05]  /*8ef0*/  @!P0 BRA `(.L_x_163) ;  /* 0xfffffffc00f08947 */ /* 0x008fea000383ffff */
[----:B------:R-:W-:Y:S05]  /*8f00*/  BRA `(.L_x_67) ;  /* 0xffffffac00e07947 */ /* 0x000fea000383ffff */
.L_x_71:
[----:B------:R-:W-:Y:S07]  /*8f10*/  MOV R0, UR4 ;  /* 0x0000000400007c02 */ /* 0x000fee0008000f00 */
.L_x_164:
[----:B-1----:R1:W2:Y:S02]  /*8f20*/  SYNCS.PHASECHK.TRANS64.TRYWAIT P0, [R0+URZ+0xc0], R11 ;  /* 0x0000c00b000075a7 */ /* 0x0022a400080011ff */
[----:B--2---:R-:W-:Y:S05]  /*8f30*/  @!P0 NANOSLEEP.SYNCS 0x989680 ;  /* 0x009896800000895d */ /* 0x004fea0003900000 */
[----:B------:R-:W2:Y:S02]  /*8f40*/  @!P0 SYNCS.PHASECHK.TRANS64 P0, [R0+URZ+0xc0], R11 ;  /* 0x0000c00b000085a7 */ /* 0x000ea400080010ff */
[----:B--2---:R-:W-:Y:S05]  /*8f50*/  @!P0 BRA `(.L_x_164) ;  /* 0xfffffffc00f08947 */ /* 0x004fea000383ffff */
[----:B------:R-:W-:Y:S05]  /*8f60*/  BRA `(.L_x_165) ;  /* 0xffffffb000587947 */ /* 0x000fea000383ffff */
.L_x_72:
[----:B------:R-:W-:Y:S07]  /*8f70*/  MOV R0, UR4 ;  /* 0x0000000400007c02 */ /* 0x000fee0008000f00 */
.L_x_166:
[----:B-1----:R1:W2:Y:S02]  /*8f80*/  SYNCS.PHASECHK.TRANS64.TRYWAIT P0, [R0+URZ+0xc8], R11 ;  /* 0x0000c80b000075a7 */ /* 0x0022a400080011ff */
[----:B--2---:R-:W-:Y:S05]  /*8f90*/  @!P0 NANOSLEEP.SYNCS 0x989680 ;  /* 0x009896800000895d */ /* 0x004fea0003900000 */
[----:B------:R-:W2:Y:S02]  /*8fa0*/  @!P0 SYNCS.PHASECHK.TRANS64 P0, [R0+URZ+0xc8], R11 ;  /* 0x0000c80b000085a7 */ /* 0x000ea400080010ff */
[----:B--2---:R-:W-:Y:S05]  /*8fb0*/  @!P0 BRA `(.L_x_166) ;  /* 0xfffffffc00f08947 */ /* 0x004fea000383ffff */
[----:B------:R-:W-:Y:S05]  /*8fc0*/  BRA `(.L_x_167) ;  /* 0xffffffb000e87947 */ /* 0x000fea000383ffff */
.L_x_73:
[----:B------:R-:W-:Y:S07]  /*8fd0*/  MOV R0, UR4 ;  /* 0x0000000400007c02 */ /* 0x000fee0008000f00 */
.L_x_168:
[----:B-1----:R1:W2:Y:S02]  /*8fe0*/  SYNCS.PHASECHK.TRANS64.TRYWAIT P0, [R0+URZ+0xd0], R11 ;  /* 0x0000d00b000075a7 */ /* 0x0022a400080011ff */
[----:B--2---:R-:W-:Y:S05]  /*8ff0*/  @!P0 NANOSLEEP.SYNCS 0x989680 ;  /* 0x009896800000895d */ /* 0x004fea0003900000 */
[----:B------:R-:W2:Y:S02]  /*9000*/  @!P0 SYNCS.PHASECHK.TRANS64 P0, [R0+URZ+0xd0], R11 ;  /* 0x0000d00b000085a7 */ /* 0x000ea400080010ff */
[----:B--2---:R-:W-:Y:S05]  /*9010*/  @!P0 BRA `(.L_x_168) ;  /* 0xfffffffc00f08947 */ /* 0x004fea000383ffff */
[----:B------:R-:W-:Y:S05]  /*9020*/  BRA `(.L_x_169) ;  /* 0xffffffb400807947 */ /* 0x000fea000383ffff */
.L_x_74:
[----:B------:R-:W-:Y:S07]  /*9030*/  MOV R0, UR4 ;  /* 0x0000000400007c02 */ /* 0x000fee0008000f00 */
.L_x_170:
[----:B-1----:R1:W2:Y:S02]  /*9040*/  SYNCS.PHASECHK.TRANS64.TRYWAIT P0, [R0+URZ+0xd8], R11 ;  /* 0x0000d80b000075a7 */ /* 0x0022a400080011ff */
[----:B--2---:R-:W-:Y:S05]  /*9050*/  @!P0 NANOSLEEP.SYNCS 0x989680 ;  /* 0x009896800000895d */ /* 0x004fea0003900000 */
[----:B------:R-:W2:Y:S02]  /*9060*/  @!P0 SYNCS.PHASECHK.TRANS64 P0, [R0+URZ+0xd8], R11 ;  /* 0x0000d80b000085a7 */ /* 0x000ea400080010ff */
[----:B--2---:R-:W-:Y:S05]  /*9070*/  @!P0 BRA `(.L_x_170) ;  /* 0xfffffffc00f08947 */ /* 0x004fea000383ffff */
[----:B------:R-:W-:Y:S05]  /*9080*/  BRA `(.L_x_171) ;  /* 0xffffffb800587947 */ /* 0x000fea000383ffff */
.L_x_76:
[----:B------:R-:W-:-:S07]  /*9090*/  MOV R0, UR4 ;  /* 0x0000000400007c02 */ /* 0x000fce0008000f00 */
.L_x_172:
[----:B-1----:R1:W2:Y:S02]  /*90a0*/  SYNCS.PHASECHK.TRANS64.TRYWAIT P0, [R0+URZ+0xc0], R3 ;  /* 0x0000c003000075a7 */ /* 0x0022a400080011ff */
[----:B--2---:R-:W-:Y:S05]  /*90b0*/  @!P0 NANOSLEEP.SYNCS 0x989680 ;  /* 0x009896800000895d */ /* 0x004fea0003900000 */
[----:B------:R-:W2:Y:S02]  /*90c0*/  @!P0 SYNCS.PHASECHK.TRANS64 P0, [R0+URZ+0xc0], R3 ;  /* 0x0000c003000085a7 */ /* 0x000ea400080010ff */
[----:B--2---:R-:W-:Y:S05]  /*90d0*/  @!P0 BRA `(.L_x_172) ;  /* 0xfffffffc00f08947 */ /* 0x004fea000383ffff */
[----:B------:R-:W-:Y:S05]  /*90e0*/  BRA `(.L_x_173) ;  /* 0xffffffbc00187947 */ /* 0x000fea000383ffff */
.L_x_77:
[----:B-1----:R-:W-:-:S07]  /*90f0*/  MOV R0, UR4 ;  /* 0x0000000400007c02 */ /* 0x002fce0008000f00 */
.L_x_174:
[----:B-1----:R1:W2:Y:S02]  /*9100*/  SYNCS.PHASECHK.TRANS64.TRYWAIT P0, [R0+URZ+0xc8], R3 ;  /* 0x0000c803000075a7 */ /* 0x0022a400080011ff */
[----:B--2---:R-:W-:Y:S05]  /*9110*/  @!P0 NANOSLEEP.SYNCS 0x989680 ;  /* 0x009896800000895d */ /* 0x004fea0003900000 */
[----:B------:R-:W2:Y:S02]  /*9120*/  @!P0 SYNCS.PHASECHK.TRANS64 P0, [R0+URZ+0xc8], R3 ;  /* 0x0000c803000085a7 */ /* 0x000ea400080010ff */
[----:B--2---:R-:W-:Y:S05]  /*9130*/  @!P0 BRA `(.L_x_174) ;  /* 0xfffffffc00f08947 */ /* 0x004fea000383ffff */
[----:B------:R-:W-:Y:S05]  /*9140*/  BRA `(.L_x_175) ;  /* 0xffffffbc00087947 */ /* 0x000fea000383ffff */
.L_x_78:
[----:B-1----:R-:W-:-:S07]  /*9150*/  MOV R0, UR4 ;  /* 0x0000000400007c02 */ /* 0x002fce0008000f00 */
.L_x_176:
[----:B-1----:R1:W2:Y:S02]  /*9160*/  SYNCS.PHASECHK.TRANS64.TRYWAIT P0, [R0+URZ+0xd0], R3 ;  /* 0x0000d003000075a7 */ /* 0x0022a400080011ff */
[----:B--2---:R-:W-:Y:S05]  /*9170*/  @!P0 NANOSLEEP.SYNCS 0x989680 ;  /* 0x009896800000895d */ /* 0x004fea0003900000 */
[----:B------:R-:W2:Y:S02]  /*9180*/  @!P0 SYNCS.PHASECHK.TRANS64 P0, [R0+URZ+0xd0], R3 ;  /* 0x0000d003000085a7 */ /* 0x000ea400080010ff */
[----:B--2---:R-:W-:Y:S05]  /*9190*/  @!P0 BRA `(.L_x_176) ;  /* 0xfffffffc00f08947 */ /* 0x004fea000383ffff */
[----:B------:R-:W-:Y:S05]  /*91a0*/  BRA `(.L_x_177) ;  /* 0xffffffb800f87947 */ /* 0x000fea000383ffff */
.L_x_80:
[----:B--2---:R2:W4:Y:S02]  /*91b0*/  SYNCS.PHASECHK.TRANS64.TRYWAIT P0, [R0+URZ+0xf0], R3 ;  /* 0x0000f003000075a7 */ /* 0x00452400080011ff */
[----:B----4-:R-:W-:Y:S05]  /*91c0*/  @!P0 NANOSLEEP.SYNCS 0x989680 ;  /* 0x009896800000895d */ /* 0x010fea0003900000 */
[----:B------:R-:W4:Y:S02]  /*91d0*/  @!P0 SYNCS.PHASECHK.TRANS64 P0, [R0+URZ+0xf0], R3 ;  /* 0x0000f003000085a7 */ /* 0x000f2400080010ff */
[----:B----4-:R-:W-:Y:S05]  /*91e0*/  @!P0 BRA `(.L_x_80) ;  /* 0xfffffffc00f08947 */ /* 0x010fea000383ffff */
[----:B------:R-:W-:Y:S05]  /*91f0*/  BRA `(.L_x_178) ;  /* 0xffffffbc00b47947 */ /* 0x000fea000383ffff */
.L_x_91:
[----:B-1----:R-:W-:Y:S04]  /*9200*/  MOV R3, UR48 ;  /* 0x0000003000037c02 */ /* 0x002fe80008000f00 */
[----:B------:R1:W3:Y:S03]  /*9210*/  SYNCS.PHASECHK.TRANS64.TRYWAIT P1, [R3+URZ+0xa0], R4 ;  /* 0x0000a004030075a7 */ /* 0x0002e600080211ff */
[----:B---3--:R-:W-:Y:S05]  /*9220*/  @!P1 NANOSLEEP.SYNCS 0x989680 ;  /* 0x009896800000995d */ /* 0x008fea0003900000 */
[----:B------:R-:W3:Y:S02]  /*9230*/  @!P1 SYNCS.PHASECHK.TRANS64 P1, [R3+URZ+0xa0], R4 ;  /* 0x0000a004030095a7 */ /* 0x000ee400080210ff */
[----:B---3--:R-:W-:Y:S05]  /*9240*/  @!P1 BRA `(.L_x_91) ;  /* 0xfffffffc00ec9947 */ /* 0x008fea000383ffff */
[----:B------:R-:W-:Y:S05]  /*9250*/  BRA `(.L_x_90) ;  /* 0xffffffc800c47947 */ /* 0x000fea000383ffff */
.L_x_93:
[----:B-1----:R1:W4:Y:S02]  /*9260*/  SYNCS.PHASECHK.TRANS64.TRYWAIT P0, [R79+URZ+0x110], R0 ;  /* 0x000110004f0075a7 */ /* 0x00232400080011ff */
[----:B----4-:R-:W-:Y:S05]  /*9270*/  @!P0 NANOSLEEP.SYNCS 0x989680 ;  /* 0x009896800000895d */ /* 0x010fea0003900000 */
[----:B------:R-:W4:Y:S02]  /*9280*/  @!P0 SYNCS.PHASECHK.TRANS64 P0, [R79+URZ+0x110], R0 ;  /* 0x000110004f0085a7 */ /* 0x000f2400080010ff */
[----:B----4-:R-:W-:Y:S05]  /*9290*/  @!P0 BRA `(.L_x_93) ;  /* 0xfffffffc00f08947 */ /* 0x010fea000383ffff */
[----:B------:R-:W-:Y:S05]  /*92a0*/  BRA `(.L_x_92) ;  /* 0xffffffcc001c7947 */ /* 0x000fea000383ffff */
.L_x_102:
[----:B-1----:R1:W2:Y:S02]  /*92b0*/  SYNCS.PHASECHK.TRANS64.TRYWAIT P0, [R3+URZ+0xa0], R0 ;  /* 0x0000a000030075a7 */ /* 0x0022a400080011ff */
[----:B--2---:R-:W-:Y:S05]  /*92c0*/  @!P0 NANOSLEEP.SYNCS 0x989680 ;  /* 0x009896800000895d */ /* 0x004fea0003900000 */
[----:B------:R-:W2:Y:S02]  /*92d0*/  @!P0 SYNCS.PHASECHK.TRANS64 P0, [R3+URZ+0xa0], R0 ;  /* 0x0000a000030085a7 */ /* 0x000ea400080010ff */
[----:B--2---:R-:W-:Y:S05]  /*92e0*/  @!P0 BRA `(.L_x_102) ;  /* 0xfffffffc00f08947 */ /* 0x004fea000383ffff */
[----:B------:R-:W-:Y:S05]  /*92f0*/  BRA `(.L_x_101) ;  /* 0xffffffd400187947 */ /* 0x000fea000383ffff */
.L_x_110:
[----:B-1----:R1:W2:Y:S02]  /*9300*/  SYNCS.PHASECHK.TRANS64.TRYWAIT P0, [R3+URZ+0xa0], R6 ;  /* 0x0000a006030075a7 */ /* 0x0022a400080011ff */
[----:B--2---:R-:W-:Y:S05]  /*9310*/  @!P0 NANOSLEEP.SYNCS 0x989680 ;  /* 0x009896800000895d */ /* 0x004fea0003900000 */
[----:B------:R-:W2:Y:S02]  /*9320*/  @!P0 SYNCS.PHASECHK.TRANS64 P0, [R3+URZ+0xa0], R6 ;  /* 0x0000a006030085a7 */ /* 0x000ea400080010ff */
[----:B--2---:R-:W-:Y:S05]  /*9330*/  @!P0 BRA `(.L_x_110) ;  /* 0xfffffffc00f08947 */ /* 0x004fea000383ffff */
[----:B------:R-:W-:Y:S05]  /*9340*/  BRA `(.L_x_109) ;  /* 0xffffffdc00787947 */ /* 0x000fea000383ffff */
.L_x_118:
[----:B-1----:R1:W2:Y:S02]  /*9350*/  SYNCS.PHASECHK.TRANS64.TRYWAIT P0, [R20+URZ+0xa0], R3 ;  /* 0x0000a003140075a7 */ /* 0x0022a400080011ff */
[----:B--2---:R-:W-:Y:S05]  /*9360*/  @!P0 NANOSLEEP.SYNCS 0x989680 ;  /* 0x009896800000895d */ /* 0x004fea0003900000 */
[----:B------:R-:W2:Y:S02]  /*9370*/  @!P0 SYNCS.PHASECHK.TRANS64 P0, [R20+URZ+0xa0], R3 ;  /* 0x0000a003140085a7 */ /* 0x000ea400080010ff */
[----:B--2---:R-:W-:Y:S05]  /*9380*/  @!P0 BRA `(.L_x_118) ;  /* 0xfffffffc00f08947 */ /* 0x004fea000383ffff */
[----:B------:R-:W-:Y:S05]  /*9390*/  BRA `(.L_x_117) ;  /* 0xffffffe400d87947 */ /* 0x000fea000383ffff */
        .weak           $__internal_0_$__cuda_sm10x_tcgen05_guardrail_trap_col_being_dealloced_not_returned_by_alloc
        .type           $__internal_0_$__cuda_sm10x_tcgen05_guardrail_trap_col_being_dealloced_not_returned_by_alloc,@function
        .size           $__internal_0_$__cuda_sm10x_tcgen05_guardrail_trap_col_being_dealloced_not_returned_by_alloc,($__internal_1_$__cuda_sm10x_tcgen05_guardrail_trap_phase_invalid_during_alloc - $__internal_0_$__cuda_sm10x_tcgen05_guardrail_trap_col_being_dealloced_not_returned_by_alloc)
$__internal_0_$__cuda_sm10x_tcgen05_guardrail_trap_col_being_dealloced_not_returned_by_alloc:
[----:B------:R-:W-:Y:S05]  /*93a0*/  BPT.TRAP 0x1 ;  /* 0x000000040000795c */ /* 0x000fea0000300000 */
[----:B------:R-:W-:-:S04]  /*93b0*/  HFMA2 R3, -RZ, RZ, 0, 0 ;  /* 0x00000000ff037431 */ /* 0x000fc800000001ff */
[----:B------:R-:W-:Y:S05]  /*93c0*/  RET.REL.NODEC R2 `(_ZN7cutlass13device_kernelINS_4gemm6kernel13GemmUniversalIN4cute5tupleIJiiiiEEENS1_10collective13CollectiveMmaINS1_41MainloopSm100TmaUmmaWarpSpecializedSparseILi10ELi2ELi2ENS5_IJNS4_1CILi1EEESB_SB_EEEEENS5_IJNSA_ILi128EEENSA_ILi64EEESE_EEEaNS5_IJNS4_6LayoutINS5_IJiNS5_IJNSA_ILi2EEEiEEEiEEENS5_IJlNS5_IJSB_SI_EEElEEEEENSH_INS5_IJNS5_IJSE_iEEESO_iEEENS5_IJNS5_IJSE_NSA_ILi16384EEEEEENS5_IJSB_lEEElEEEEEEEEaNS5_IJlSB_lEEENS4_8TiledMMAINS4_8MMA_AtomIJNS4_22SM100_MMA_S8_SS_SPARSEIaaiLi128ELi64ELNS4_4UMMA5MajorE0ELS11_0ELNS10_8SaturateE0EEEEEENSH_ISC_NS5_IJNSA_ILi0EEES15_S15_EEEEENS5_IJNS4_10UnderscoreES18_S18_EEEEENS4_13SM90_TMA_LOADENS4_14ComposedLayoutINS4_7SwizzleILi2ELi4ELi3EEENS4_25smem_sparse_ptr_flag_bitsILi2ELi8EEENSH_INS5_IJNS5_IJSB_NSA_ILi8EEEEEENS5_IJSI_SF_EEEEEENS5_IJNS5_IJS15_SE_EEESL_EEEEEEEvNS4_8identityES1B_NS1C_INS1D_ILi3ELi4ELi3EEENS4_18smem_ptr_flag_bitsILi8EEENSH_INS5_IJS1H_SE_EEENS5_IJSE_SB_EEEEEEEvS1P_EENS_8epilogue10collective18CollectiveEpilogueINS1Y_23Sm100TmaWarpSpecializedILi4ELi2ELi16ELb1ELb0EEEJSG_NS5_IJNSH_ISE_SB_EENSH_INSA_ILi16EEESB_EEEEEiNS5_IJSB_llEEEiS27_NS1Y_6fusion15FusionCallbacksIS22_NS28_17LinearCombinationIiiiiLNS_15FloatRoundStyleE2EEESG_S26_JEEENS4_5SM1004TMEM4LOAD26SM100_TMEM_LOAD_32dp32b16xES1B_NS1C_INS1D_ILi2ELi5ELi2EEENS1R_ILi32EEENSH_INS5_IJNSA_ILi32EEENSA_ILi4EEEEEENS5_IJSB_S2K_EEEEEEENS4_39AutoVectorizingCopyWithAssumedAlignmentILi128EEENS4_14SM90_TMA_STOREES2P_S2R_S2R_EEEvvEEEEvNT_6ParamsE) ;  /* 0xffffff6c020c7950 */ /* 0x000fea0003c3ffff */
        .weak           $__internal_1_$__cuda_sm10x_tcgen05_guardrail_trap_phase_invalid_during_alloc
        .type           $__internal_1_$__cuda_sm10x_tcgen05_guardrail_trap_phase_invalid_during_alloc,@function
        .size           $__internal_1_$__cuda_sm10x_tcgen05_guardrail_trap_phase_invalid_during_alloc,($__internal_2_$__cuda_sm10x_tcgen05_guardrail_trap_unallocated_columns_being_dealloced - $__internal_1_$__cuda_sm10x_tcgen05_guardrail_trap_phase_invalid_during_alloc)
$__internal_1_$__cuda_sm10x_tcgen05_guardrail_trap_phase_invalid_during_alloc:
[----:B------:R-:W-:Y:S05]  /*93d0*/  BPT.TRAP 0x1 ;  /* 0x000000040000795c */ /* 0x000fea0000300000 */
[----:B------:R-:W-:-:S04]  /*93e0*/  MOV R3, 0x0 ;  /* 0x0000000000037802 */ /* 0x000fc80000000f00 */
[----:B------:R-:W-:Y:S05]  /*93f0*/  RET.REL.NODEC R2 `(_ZN7cutlass13device_kernelINS_4gemm6kernel13GemmUniversalIN4cute5tupleIJiiiiEEENS1_10collective13CollectiveMmaINS1_41MainloopSm100TmaUmmaWarpSpecializedSparseILi10ELi2ELi2ENS5_IJNS4_1CILi1EEESB_SB_EEEEENS5_IJNSA_ILi128EEENSA_ILi64EEESE_EEEaNS5_IJNS4_6LayoutINS5_IJiNS5_IJNSA_ILi2EEEiEEEiEEENS5_IJlNS5_IJSB_SI_EEElEEEEENSH_INS5_IJNS5_IJSE_iEEESO_iEEENS5_IJNS5_IJSE_NSA_ILi16384EEEEEENS5_IJSB_lEEElEEEEEEEEaNS5_IJlSB_lEEENS4_8TiledMMAINS4_8MMA_AtomIJNS4_22SM100_MMA_S8_SS_SPARSEIaaiLi128ELi64ELNS4_4UMMA5MajorE0ELS11_0ELNS10_8SaturateE0EEEEEENSH_ISC_NS5_IJNSA_ILi0EEES15_S15_EEEEENS5_IJNS4_10UnderscoreES18_S18_EEEEENS4_13SM90_TMA_LOADENS4_14ComposedLayoutINS4_7SwizzleILi2ELi4ELi3EEENS4_25smem_sparse_ptr_flag_bitsILi2ELi8EEENSH_INS5_IJNS5_IJSB_NSA_ILi8EEEEEENS5_IJSI_SF_EEEEEENS5_IJNS5_IJS15_SE_EEESL_EEEEEEEvNS4_8identityES1B_NS1C_INS1D_ILi3ELi4ELi3EEENS4_18smem_ptr_flag_bitsILi8EEENSH_INS5_IJS1H_SE_EEENS5_IJSE_SB_EEEEEEEvS1P_EENS_8epilogue10collective18CollectiveEpilogueINS1Y_23Sm100TmaWarpSpecializedILi4ELi2ELi16ELb1ELb0EEEJSG_NS5_IJNSH_ISE_SB_EENSH_INSA_ILi16EEESB_EEEEEiNS5_IJSB_llEEEiS27_NS1Y_6fusion15FusionCallbacksIS22_NS28_17LinearCombinationIiiiiLNS_15FloatRoundStyleE2EEESG_S26_JEEENS4_5SM1004TMEM4LOAD26SM100_TMEM_LOAD_32dp32b16xES1B_NS1C_INS1D_ILi2ELi5ELi2EEENS1R_ILi32EEENSH_INS5_IJNSA_ILi32EEENSA_ILi4EEEEEENS5_IJSB_S2K_EEEEEEENS4_39AutoVectorizingCopyWithAssumedAlignmentILi128EEENS4_14SM90_TMA_STOREES2P_S2R_S2R_EEEvvEEEEvNT_6ParamsE) ;  /* 0xffffff6c02007950 */ /* 0x000fea0003c3ffff */
        .weak           $__internal_2_$__cuda_sm10x_tcgen05_guardrail_trap_unallocated_columns_being_dealloced
        .type           $__internal_2_$__cuda_sm10x_tcgen05_guardrail_trap_unallocated_columns_being_dealloced,@function
        .size           $__internal_2_$__cuda_sm10x_tcgen05_guardrail_trap_unallocated_columns_being_dealloced,(.L_x_180 - $__internal_2_$__cuda_sm10x_tcgen05_guardrail_trap_unallocated_columns_being_dealloced)
$__internal_2_$__cuda_sm10x_tcgen05_guardrail_trap_unallocated_columns_being_dealloced:
[----:B------:R-:W-:Y:S05]  /*9400*/  BPT.TRAP 0x1 ;  /* 0x000000040000795c */ /* 0x000fea0000300000 */
[----:B------:R-:W-:-:S04]  /*9410*/  HFMA2 R3, -RZ, RZ, 0, 0 ;  /* 0x00000000ff037431 */ /* 0x000fc800000001ff */
[----:B------:R-:W-:Y:S05]  /*9420*/  RET.REL.NODEC R2 `(_ZN7cutlass13device_kernelINS_4gemm6kernel13GemmUniversalIN4cute5tupleIJiiiiEEENS1_10collective13CollectiveMmaINS1_41MainloopSm100TmaUmmaWarpSpecializedSparseILi10ELi2ELi2ENS5_IJNS4_1CILi1EEESB_SB_EEEEENS5_IJNSA_ILi128EEENSA_ILi64EEESE_EEEaNS5_IJNS4_6LayoutINS5_IJiNS5_IJNSA_ILi2EEEiEEEiEEENS5_IJlNS5_IJSB_SI_EEElEEEEENSH_INS5_IJNS5_IJSE_iEEESO_iEEENS5_IJNS5_IJSE_NSA_ILi16384EEEEEENS5_IJSB_lEEElEEEEEEEEaNS5_IJlSB_lEEENS4_8TiledMMAINS4_8MMA_AtomIJNS4_22SM100_MMA_S8_SS_SPARSEIaaiLi128ELi64ELNS4_4UMMA5MajorE0ELS11_0ELNS10_8SaturateE0EEEEEENSH_ISC_NS5_IJNSA_ILi0EEES15_S15_EEEEENS5_IJNS4_10UnderscoreES18_S18_EEEEENS4_13SM90_TMA_LOADENS4_14ComposedLayoutINS4_7SwizzleILi2ELi4ELi3EEENS4_25smem_sparse_ptr_flag_bitsILi2ELi8EEENSH_INS5_IJNS5_IJSB_NSA_ILi8EEEEEENS5_IJSI_SF_EEEEEENS5_IJNS5_IJS15_SE_EEESL_EEEEEEEvNS4_8identityES1B_NS1C_INS1D_ILi3ELi4ELi3EEENS4_18smem_ptr_flag_bitsILi8EEENSH_INS5_IJS1H_SE_EEENS5_IJSE_SB_EEEEEEEvS1P_EENS_8epilogue10collective18CollectiveEpilogueINS1Y_23Sm100TmaWarpSpecializedILi4ELi2ELi16ELb1ELb0EEEJSG_NS5_IJNSH_ISE_SB_EENSH_INSA_ILi16EEESB_EEEEEiNS5_IJSB_llEEEiS27_NS1Y_6fusion15FusionCallbacksIS22_NS28_17LinearCombinationIiiiiLNS_15FloatRoundStyleE2EEESG_S26_JEEENS4_5SM1004TMEM4LOAD26SM100_TMEM_LOAD_32dp32b16xES1B_NS1C_INS1D_ILi2ELi5ELi2EEENS1R_ILi32EEENSH_INS5_IJNSA_ILi32EEENSA_ILi4EEEEEENS5_IJSB_S2K_EEEEEEENS4_39AutoVectorizingCopyWithAssumedAlignmentILi128EEENS4_14SM90_TMA_STOREES2P_S2R_S2R_EEEvvEEEEvNT_6ParamsE) ;  /* 0xffffff6802f47950 */ /* 0x000fea0003c3ffff */
.L_x_179:
[----:B------:R-:W-:-:S00]  /*9430*/  BRA `(.L_x_179) ;  /* 0xfffffffc00fc7947 */ /* 0x000fc0000383ffff */
[----:B------:R-:W-:-:S00]  /*9440*/  NOP ;  /* 0x0000000000007918 */ /* 0x000fc00000000000 */
        /* <DEDUP_REMOVED lines=11> */
.L_x_180:


//--------------------- .nv.global.init           --------------------------
	.section	.nv.global.init,"aw",@progbits
.nv.global.init:
	.type		$str$27,@object
	.size		$str$27,($str$28 - $str$27)
$str$27:
        /*0000*/ 	.byte	0x28, 0x61, 0x64, 0x64, 0x72, 0x65, 0x73, 0x73, 0x20, 0x26, 0x20, 0x6d, 0x61, 0x73, 0x6b, 0x29
        /*0010*/ 	.byte	0x20, 0x3d, 0x3d, 0x20, 0x30, 0x00
	.type		$str$28,@object
	.size		$str$28,($str$26 - $str$28)
$str$28:
        /*0016*/ 	.byte	0x2f, 0x74, 0x6d, 0x70, 0x2f, 0x63, 0x75, 0x74, 0x6c, 0x61, 0x73, 0x73, 0x5f, 0x73, 0x77, 0x65
        /*0026*/ 	.byte	0x65, 0x70, 0x5f, 0x73, 0x72, 0x63, 0x2f, 0x69, 0x6e, 0x63, 0x6c, 0x75, 0x64, 0x65, 0x2f, 0x63
        /*0036*/ 	.byte	0x75, 0x74, 0x65, 0x2f, 0x70, 0x6f, 0x69, 0x6e, 0x74, 0x65, 0x72, 0x5f, 0x66, 0x6c, 0x61, 0x67
        /*0046*/ 	.byte	0x67, 0x65, 0x64, 0x2e, 0x68, 0x70, 0x70, 0x00
	.type		$str$26,@object
	.size		$str$26,($str$25 - $str$26)
$str$26:
        /*004e*/ 	.byte	0x2f, 0x74, 0x6d, 0x70, 0x2f, 0x63, 0x75, 0x74, 0x6c, 0x61, 0x73, 0x73, 0x5f, 0x73, 0x77, 0x65
        /*005e*/ 	.byte	0x65, 0x70, 0x5f, 0x73, 0x72, 0x63, 0x2f, 0x69, 0x6e, 0x63, 0x6c, 0x75, 0x64, 0x65, 0x2f, 0x63
        /*006e*/ 	.byte	0x75, 0x74, 0x65, 0x2f, 0x61, 0x74, 0x6f, 0x6d, 0x2f, 0x63, 0x6f, 0x70, 0x79, 0x5f, 0x74, 0x72
        /*007e*/ 	.byte	0x61, 0x69, 0x74, 0x73, 0x5f, 0x73, 0x6d, 0x31, 0x30, 0x30, 0x2e, 0x68, 0x70, 0x70, 0x00
	.type		$str$25,@object
	.size		$str$25,(__unnamed_1 - $str$25)
$str$25:
        /*008d*/ 	.byte	0x28, 0x28, 0x75, 0x69, 0x6e, 0x74, 0x33, 0x32, 0x5f, 0x74, 0x28, 0x74, 0x68, 0x72, 0x65, 0x61
        /*009d*/ 	.byte	0x64, 0x49, 0x64, 0x78, 0x2e, 0x78, 0x29, 0x20, 0x2f, 0x20, 0x33, 0x32, 0x29, 0x20, 0x25, 0x20
        /*00ad*/ 	.byte	0x34, 0x29, 0x20, 0x3d, 0x3d, 0x20, 0x28, 0x28, 0x28, 0x74, 0x6d, 0x65, 0x6d, 0x5f, 0x61, 0x64
        /*00bd*/ 	.byte	0x64, 0x72, 0x20, 0x3e, 0x3e, 0x20, 0x31, 0x36, 0x29, 0x20, 0x2f, 0x20, 0x33, 0x32, 0x29, 0x20
        /*00cd*/ 	.byte	0x25, 0x20, 0x34, 0x29, 0x00
	.type		__unnamed_1,@object
	.size		__unnamed_1,(__unnamed_2 - __unnamed_1)
__unnamed_1:
        /*00d2*/ 	.byte	0x61, 0x75, 0x74, 0x6f, 0x20, 0x63, 0x75, 0x74, 0x65, 0x3a, 0x3a, 0x61, 0x73, 0x5f, 0x70, 0x6f
        /* <DEDUP_REMOVED lines=24> */
        /*0262*/ 	.byte	0x5d, 0x00
	.type		__unnamed_2,@object
	.size		__unnamed_2,(.L_2 - __unnamed_2)
__unnamed_2:
        /* <DEDUP_REMOVED lines=42> */
        /*0504*/ 	.byte	0x3e, 0x3e, 0x3e, 0x3e, 0x5d, 0x00
.L_2:


//--------------------- .nv.shared._ZN7cutlass13device_kernelINS_4gemm6kernel13GemmUniversalIN4cute5tupleIJiiiiEEENS1_10collective13CollectiveMmaINS1_41MainloopSm100TmaUmmaWarpSpecializedSparseILi10ELi2ELi2ENS5_IJNS4_1CILi1EEESB_SB_EEEEENS5_IJNSA_ILi128EEENSA_ILi64EEESE_EEEaNS5_IJNS4_6LayoutINS5_IJiNS5_IJNSA_ILi2EEEiEEEiEEENS5_IJlNS5_IJSB_SI_EEElEEEEENSH_INS5_IJNS5_IJSE_iEEESO_iEEENS5_IJNS5_IJSE_NSA_ILi16384EEEEEENS5_IJSB_lEEElEEEEEEEEaNS5_IJlSB_lEEENS4_8TiledMMAINS4_8MMA_AtomIJNS4_22SM100_MMA_S8_SS_SPARSEIaaiLi128ELi64ELNS4_4UMMA5MajorE0ELS11_0ELNS10_8SaturateE0EEEEEENSH_ISC_NS5_IJNSA_ILi0EEES15_S15_EEEEENS5_IJNS4_10UnderscoreES18_S18_EEEEENS4_13SM90_TMA_LOADENS4_14ComposedLayoutINS4_7SwizzleILi2ELi4ELi3EEENS4_25smem_sparse_ptr_flag_bitsILi2ELi8EEENSH_INS5_IJNS5_IJSB_NSA_ILi8EEEEEENS5_IJSI_SF_EEEEEENS5_IJNS5_IJS15_SE_EEESL_EEEEEEEvNS4_8identityES1B_NS1C_INS1D_ILi3ELi4ELi3EEENS4_18smem_ptr_flag_bitsILi8EEENSH_INS5_IJS1H_SE_EEENS5_IJSE_SB_EEEEEEEvS1P_EENS_8epilogue10collective18CollectiveEpilogueINS1Y_23Sm100TmaWarpSpecializedILi4ELi2ELi16ELb1ELb0EEEJSG_NS5_IJNSH_ISE_SB_EENSH_INSA_ILi16EEESB_EEEEEiNS5_IJSB_llEEEiS27_NS1Y_6fusion15FusionCallbacksIS22_NS28_17LinearCombinationIiiiiLNS_15FloatRoundStyleE2EEESG_S26_JEEENS4_5SM1004TMEM4LOAD26SM100_TMEM_LOAD_32dp32b16xES1B_NS1C_INS1D_ILi2ELi5ELi2EEENS1R_ILi32EEENSH_INS5_IJNSA_ILi32EEENSA_ILi4EEEEEENS5_IJSB_S2K_EEEEEEENS4_39AutoVectorizingCopyWithAssumedAlignmentILi128EEENS4_14SM90_TMA_STOREES2P_S2R_S2R_EEEvvEEEEvNT_6ParamsE --------------------------
	.section	.nv.shared._ZN7cutlass13device_kernelINS_4gemm6kernel13GemmUniversalIN4cute5tupleIJiiiiEEENS1_10collective13CollectiveMmaINS1_41MainloopSm100TmaUmmaWarpSpecializedSparseILi10ELi2ELi2ENS5_IJNS4_1CILi1EEESB_SB_EEEEENS5_IJNSA_ILi128EEENSA_ILi64EEESE_EEEaNS5_IJNS4_6LayoutINS5_IJiNS5_IJNSA_ILi2EEEiEEEiEEENS5_IJlNS5_IJSB_SI_EEElEEEEENSH_INS5_IJNS5_IJSE_iEEESO_iEEENS5_IJNS5_IJSE_NSA_ILi16384EEEEEENS5_IJSB_lEEElEEEEEEEEaNS5_IJlSB_lEEENS4_8TiledMMAINS4_8MMA_AtomIJNS4_22SM100_MMA_S8_SS_SPARSEIaaiLi128ELi64ELNS4_4UMMA5MajorE0ELS11_0ELNS10_8SaturateE0EEEEEENSH_ISC_NS5_IJNSA_ILi0EEES15_S15_EEEEENS5_IJNS4_10UnderscoreES18_S18_EEEEENS4_13SM90_TMA_LOADENS4_14ComposedLayoutINS4_7SwizzleILi2ELi4ELi3EEENS4_25smem_sparse_ptr_flag_bitsILi2ELi8EEENSH_INS5_IJNS5_IJSB_NSA_ILi8EEEEEENS5_IJSI_SF_EEEEEENS5_IJNS5_IJS15_SE_EEESL_EEEEEEEvNS4_8identityES1B_NS1C_INS1D_ILi3ELi4ELi3EEENS4_18smem_ptr_flag_bitsILi8EEENSH_INS5_IJS1H_SE_EEENS5_IJSE_SB_EEEEEEEvS1P_EENS_8epilogue10collective18CollectiveEpilogueINS1Y_23Sm100TmaWarpSpecializedILi4ELi2ELi16ELb1ELb0EEEJSG_NS5_IJNSH_ISE_SB_EENSH_INSA_ILi16EEESB_EEEEEiNS5_IJSB_llEEEiS27_NS1Y_6fusion15FusionCallbacksIS22_NS28_17LinearCombinationIiiiiLNS_15FloatRoundStyleE2EEESG_S26_JEEENS4_5SM1004TMEM4LOAD26SM100_TMEM_LOAD_32dp32b16xES1B_NS1C_INS1D_ILi2ELi5ELi2EEENS1R_ILi32EEENSH_INS5_IJNSA_ILi32EEENSA_ILi4EEEEEENS5_IJSB_S2K_EEEEEEENS4_39AutoVectorizingCopyWithAssumedAlignmentILi128EEENS4_14SM90_TMA_STOREES2P_S2R_S2R_EEEvvEEEEvNT_6ParamsE,"aw",@nobits
	.sectionflags	@""
	.align	16
	.zero		1024


//--------------------- .nv.shared.reserved.0     --------------------------
	.section	.nv.shared.reserved.0,"aw",@nobits
	.weak		__nv_reservedSMEM_offset_0_alias
	.size		__nv_reservedSMEM_offset_0_alias, 0, 64
	.other		__nv_reservedSMEM_offset_0_alias,@"STO_CUDA_RESERVED_SHARED STV_DEFAULT"
__nv_reservedSMEM_offset_0_alias:
	.zero		0
.nv.shared.reserved.0:
	.zero		64
	.weak		__nv_reservedSMEM_tcgen05_partition
	.type		__nv_reservedSMEM_tcgen05_partition,@object
	.size		__nv_reservedSMEM_tcgen05_partition,(.L_0 - __nv_reservedSMEM_tcgen05_partition)
__nv_reservedSMEM_tcgen05_partition:
	.zero		32
.L_0:


//--------------------- .nv.global                --------------------------
	.section	.nv.global,"aw",@nobits
.nv.global:
	.type		_ZN39_INTERNAL_76cb277d_4_k_cu_7a196982_36034cute1_E,@object
	.size		_ZN39_INTERNAL_76cb277d_4_k_cu_7a196982_36034cute1_E,(_ZN39_INTERNAL_76cb277d_4_k_cu_7a196982_36034cuda3std3__45__cpo6cbeginE - _ZN39_INTERNAL_76cb277d_4_k_cu_7a196982_36034cute1_E)
_ZN39_INTERNAL_76cb277d_4_k_cu_7a196982_36034cute1_E:
	.zero		1
	.type		_ZN39_INTERNAL_76cb277d_4_k_cu_7a196982_36034cuda3std3__45__cpo6cbeginE,@object
	.size		_ZN39_INTERNAL_76cb277d_4_k_cu_7a196982_36034cuda3std3__45__cpo6cbeginE,(_ZN39_INTERNAL_76cb277d_4_k_cu_7a196982_36034cuda3std3__48in_placeE - _ZN39_INTERNAL_76cb277d_4_k_cu_7a196982_36034cuda3std3__45__cpo6cbeginE)
_ZN39_INTERNAL_76cb277d_4_k_cu_7a196982_36034cuda3std3__45__cpo6cbeginE:
	.zero		1
	.type		_ZN39_INTERNAL_76cb277d_4_k_cu_7a196982_36034cuda3std3__48in_placeE,@object
	.size		_ZN39_INTERNAL_76cb277d_4_k_cu_7a196982_36034cuda3std3__48in_placeE,(_ZN39_INTERNAL_76cb277d_4_k_cu_7a196982_36034cuda3std6ranges3__45__cpo9iter_moveE - _ZN39_INTERNAL_76cb277d_4_k_cu_7a196982_36034cuda3std3__48in_placeE)
_ZN39_INTERNAL_76cb277d_4_k_cu_7a196982_36034cuda3std3__48in_placeE:
	.zero		1
	.type		_ZN39_INTERNAL_76cb277d_4_k_cu_7a196982_36034cuda3std6ranges3__45__cpo9iter_moveE,@object
	.size		_ZN39_INTERNAL_76cb277d_4_k_cu_7a196982_36034cuda3std6ranges3__45__cpo9iter_moveE,(_ZN39_INTERNAL_76cb277d_4_k_cu_7a196982_36034cuda3std3__45__cpo5beginE - _ZN39_INTERNAL_76cb277d_4_k_cu_7a196982_36034cuda3std6ranges3__45__cpo9iter_moveE)
_ZN39_INTERNAL_76cb277d_4_k_cu_7a196982_36034cuda3std6ranges3__45__cpo9iter_moveE:
	.zero		1
	.type		_ZN39_INTERNAL_76cb277d_4_k_cu_7a196982_36034cuda3std3__45__cpo5beginE,@object
	.size		_ZN39_INTERNAL_76cb277d_4_k_cu_7a196982_36034cuda3std3__45__cpo5beginE,(_ZN39_INTERNAL_76cb277d_4_k_cu_7a196982_36034cuda3std3__441_GLOBAL__N__76cb277d_4_k_cu_7a196982_36036ignoreE - _ZN39_INTERNAL_76cb277d_4_k_cu_7a196982_36034cuda3std3__45__cpo5beginE)
_ZN39_INTERNAL_76cb277d_4_k_cu_7a196982_36034cuda3std3__45__cpo5beginE:
	.zero		1
	.type		_ZN39_INTERNAL_76cb277d_4_k_cu_7a196982_36034cuda3std3__441_GLOBAL__N__76cb277d_4_k_cu_7a196982_36036ignoreE,@object
	.size		_ZN39_INTERNAL_76cb277d_4_k_cu_7a196982_36034cuda3std3__441_GLOBAL__N__76cb277d_4_k_cu_7a196982_36036ignoreE,(_ZN39_INTERNAL_76cb277d_4_k_cu_7a196982_36034cute7productE - _ZN39_INTERNAL_76cb277d_4_k_cu_7a196982_36034cuda3std3__441_GLOBAL__N__76cb277d_4_k_cu_7a196982_36036ignoreE)
_ZN39_INTERNAL_76cb277d_4_k_cu_7a196982_36034cuda3std3__441_GLOBAL__N__76cb277d_4_k_cu_7a196982_36036ignoreE:
	.zero		1
	.type		_ZN39_INTERNAL_76cb277d_4_k_cu_7a196982_36034cute7productE,@object
	.size		_ZN39_INTERNAL_76cb277d_4_k_cu_7a196982_36034cute7productE,(_ZN39_INTERNAL_76cb277d_4_k_cu_7a196982_36034cuda3std3__45__cpo3endE - _ZN39_INTERNAL_76cb277d_4_k_cu_7a196982_36034cute7productE)
_ZN39_INTERNAL_76cb277d_4_k_cu_7a196982_36034cute7productE:
	.zero		1
	.type		_ZN39_INTERNAL_76cb277d_4_k_cu_7a196982_36034cuda3std3__45__cpo3endE,@object
	.size		_ZN39_INTERNAL_76cb277d_4_k_cu_7a196982_36034cuda3std3__45__cpo3endE,(_ZN39_INTERNAL_76cb277d_4_k_cu_7a196982_36034cuda3std3__419piecewise_constructE - _ZN39_INTERNAL_76cb277d_4_k_cu_7a196982_36034cuda3std3__45__cpo3endE)
_ZN39_INTERNAL_76cb277d_4_k_cu_7a196982_36034cuda3std3__45__cpo3endE:
	.zero		1
	.type		_ZN39_INTERNAL_76cb277d_4_k_cu_7a196982_36034cuda3std3__419piecewise_constructE,@object
	.size		_ZN39_INTERNAL_76cb277d_4_k_cu_7a196982_36034cuda3std3__419piecewise_constructE,(_ZN39_INTERNAL_76cb277d_4_k_cu_7a196982_36034cuda3std3__45__cpo4cendE - _ZN39_INTERNAL_76cb277d_4_k_cu_7a196982_36034cuda3std3__419piecewise_constructE)
_ZN39_INTERNAL_76cb277d_4_k_cu_7a196982_36034cuda3std3__419piecewise_constructE:
	.zero		1
	.type		_ZN39_INTERNAL_76cb277d_4_k_cu_7a196982_36034cuda3std3__45__cpo4cendE,@object
	.size		_ZN39_INTERNAL_76cb277d_4_k_cu_7a196982_36034cuda3std3__45__cpo4cendE,(_ZN39_INTERNAL_76cb277d_4_k_cu_7a196982_36034cuda3std6ranges3__45__cpo4swapE - _ZN39_INTERNAL_76cb277d_4_k_cu_7a196982_36034cuda3std3__45__cpo4cendE)
_ZN39_INTERNAL_76cb277d_4_k_cu_7a196982_36034cuda3std3__45__cpo4cendE:
	.zero		1
	.type		_ZN39_INTERNAL_76cb277d_4_k_cu_7a196982_36034cuda3std6ranges3__45__cpo4swapE,@object
	.size		_ZN39_INTERNAL_76cb277d_4_k_cu_7a196982_36034cuda3std6ranges3__45__cpo4swapE,(.L_10 - _ZN39_INTERNAL_76cb277d_4_k_cu_7a196982_36034cuda3std6ranges3__45__cpo4swapE)
_ZN39_INTERNAL_76cb277d_4_k_cu_7a196982_36034cuda3std6ranges3__45__cpo4swapE:
	.zero		1
.L_10:


//--------------------- .nv.constant0._ZN7cutlass13device_kernelINS_4gemm6kernel13GemmUniversalIN4cute5tupleIJiiiiEEENS1_10collective13CollectiveMmaINS1_41MainloopSm100TmaUmmaWarpSpecializedSparseILi10ELi2ELi2ENS5_IJNS4_1CILi1EEESB_SB_EEEEENS5_IJNSA_ILi128EEENSA_ILi64EEESE_EEEaNS5_IJNS4_6LayoutINS5_IJiNS5_IJNSA_ILi2EEEiEEEiEEENS5_IJlNS5_IJSB_SI_EEElEEEEENSH_INS5_IJNS5_IJSE_iEEESO_iEEENS5_IJNS5_IJSE_NSA_ILi16384EEEEEENS5_IJSB_lEEElEEEEEEEEaNS5_IJlSB_lEEENS4_8TiledMMAINS4_8MMA_AtomIJNS4_22SM100_MMA_S8_SS_SPARSEIaaiLi128ELi64ELNS4_4UMMA5MajorE0ELS11_0ELNS10_8SaturateE0EEEEEENSH_ISC_NS5_IJNSA_ILi0EEES15_S15_EEEEENS5_IJNS4_10UnderscoreES18_S18_EEEEENS4_13SM90_TMA_LOADENS4_14ComposedLayoutINS4_7SwizzleILi2ELi4ELi3EEENS4_25smem_sparse_ptr_flag_bitsILi2ELi8EEENSH_INS5_IJNS5_IJSB_NSA_ILi8EEEEEENS5_IJSI_SF_EEEEEENS5_IJNS5_IJS15_SE_EEESL_EEEEEEEvNS4_8identityES1B_NS1C_INS1D_ILi3ELi4ELi3EEENS4_18smem_ptr_flag_bitsILi8EEENSH_INS5_IJS1H_SE_EEENS5_IJSE_SB_EEEEEEEvS1P_EENS_8epilogue10collective18CollectiveEpilogueINS1Y_23Sm100TmaWarpSpecializedILi4ELi2ELi16ELb1ELb0EEEJSG_NS5_IJNSH_ISE_SB_EENSH_INSA_ILi16EEESB_EEEEEiNS5_IJSB_llEEEiS27_NS1Y_6fusion15FusionCallbacksIS22_NS28_17LinearCombinationIiiiiLNS_15FloatRoundStyleE2EEESG_S26_JEEENS4_5SM1004TMEM4LOAD26SM100_TMEM_LOAD_32dp32b16xES1B_NS1C_INS1D_ILi2ELi5ELi2EEENS1R_ILi32EEENSH_INS5_IJNSA_ILi32EEENSA_ILi4EEEEEENS5_IJSB_S2K_EEEEEEENS4_39AutoVectorizingCopyWithAssumedAlignmentILi128EEENS4_14SM90_TMA_STOREES2P_S2R_S2R_EEEvvEEEEvNT_6ParamsE --------------------------
	.section	.nv.constant0._ZN7cutlass13device_kernelINS_4gemm6kernel13GemmUniversalIN4cute5tupleIJiiiiEEENS1_10collective13CollectiveMmaINS1_41MainloopSm100TmaUmmaWarpSpecializedSparseILi10ELi2ELi2ENS5_IJNS4_1CILi1EEESB_SB_EEEEENS5_IJNSA_ILi128EEENSA_ILi64EEESE_EEEaNS5_IJNS4_6LayoutINS5_IJiNS5_IJNSA_ILi2EEEiEEEiEEENS5_IJlNS5_IJSB_SI_EEElEEEEENSH_INS5_IJNS5_IJSE_iEEESO_iEEENS5_IJNS5_IJSE_NSA_ILi16384EEEEEENS5_IJSB_lEEElEEEEEEEEaNS5_IJlSB_lEEENS4_8TiledMMAINS4_8MMA_AtomIJNS4_22SM100_MMA_S8_SS_SPARSEIaaiLi128ELi64ELNS4_4UMMA5MajorE0ELS11_0ELNS10_8SaturateE0EEEEEENSH_ISC_NS5_IJNSA_ILi0EEES15_S15_EEEEENS5_IJNS4_10UnderscoreES18_S18_EEEEENS4_13SM90_TMA_LOADENS4_14ComposedLayoutINS4_7SwizzleILi2ELi4ELi3EEENS4_25smem_sparse_ptr_flag_bitsILi2ELi8EEENSH_INS5_IJNS5_IJSB_NSA_ILi8EEEEEENS5_IJSI_SF_EEEEEENS5_IJNS5_IJS15_SE_EEESL_EEEEEEEvNS4_8identityES1B_NS1C_INS1D_ILi3ELi4ELi3EEENS4_18smem_ptr_flag_bitsILi8EEENSH_INS5_IJS1H_SE_EEENS5_IJSE_SB_EEEEEEEvS1P_EENS_8epilogue10collective18CollectiveEpilogueINS1Y_23Sm100TmaWarpSpecializedILi4ELi2ELi16ELb1ELb0EEEJSG_NS5_IJNSH_ISE_SB_EENSH_INSA_ILi16EEESB_EEEEEiNS5_IJSB_llEEEiS27_NS1Y_6fusion15FusionCallbacksIS22_NS28_17LinearCombinationIiiiiLNS_15FloatRoundStyleE2EEESG_S26_JEEENS4_5SM1004TMEM4LOAD26SM100_TMEM_LOAD_32dp32b16xES1B_NS1C_INS1D_ILi2ELi5ELi2EEENS1R_ILi32EEENSH_INS5_IJNSA_ILi32EEENSA_ILi4EEEEEENS5_IJSB_S2K_EEEEEEENS4_39AutoVectorizingCopyWithAssumedAlignmentILi128EEENS4_14SM90_TMA_STOREES2P_S2R_S2R_EEEvvEEEEvNT_6ParamsE,"a",@progbits
	.sectionflags	@""
	.align	4
.nv.constant0._ZN7cutlass13device_kernelINS_4gemm6kernel13GemmUniversalIN4cute5tupleIJiiiiEEENS1_10collective13CollectiveMmaINS1_41MainloopSm100TmaUmmaWarpSpecializedSparseILi10ELi2ELi2ENS5_IJNS4_1CILi1EEESB_SB_EEEEENS5_IJNSA_ILi128EEENSA_ILi64EEESE_EEEaNS5_IJNS4_6LayoutINS5_IJiNS5_IJNSA_ILi2EEEiEEEiEEENS5_IJlNS5_IJSB_SI_EEElEEEEENSH_INS5_IJNS5_IJSE_iEEESO_iEEENS5_IJNS5_IJSE_NSA_ILi16384EEEEEENS5_IJSB_lEEElEEEEEEEEaNS5_IJlSB_lEEENS4_8TiledMMAINS4_8MMA_AtomIJNS4_22SM100_MMA_S8_SS_SPARSEIaaiLi128ELi64ELNS4_4UMMA5MajorE0ELS11_0ELNS10_8SaturateE0EEEEEENSH_ISC_NS5_IJNSA_ILi0EEES15_S15_EEEEENS5_IJNS4_10UnderscoreES18_S18_EEEEENS4_13SM90_TMA_LOADENS4_14ComposedLayoutINS4_7SwizzleILi2ELi4ELi3EEENS4_25smem_sparse_ptr_flag_bitsILi2ELi8EEENSH_INS5_IJNS5_IJSB_NSA_ILi8EEEEEENS5_IJSI_SF_EEEEEENS5_IJNS5_IJS15_SE_EEESL_EEEEEEEvNS4_8identityES1B_NS1C_INS1D_ILi3ELi4ELi3EEENS4_18smem_ptr_flag_bitsILi8EEENSH_INS5_IJS1H_SE_EEENS5_IJSE_SB_EEEEEEEvS1P_EENS_8epilogue10collective18CollectiveEpilogueINS1Y_23Sm100TmaWarpSpecializedILi4ELi2ELi16ELb1ELb0EEEJSG_NS5_IJNSH_ISE_SB_EENSH_INSA_ILi16EEESB_EEEEEiNS5_IJSB_llEEEiS27_NS1Y_6fusion15FusionCallbacksIS22_NS28_17LinearCombinationIiiiiLNS_15FloatRoundStyleE2EEESG_S26_JEEENS4_5SM1004TMEM4LOAD26SM100_TMEM_LOAD_32dp32b16xES1B_NS1C_INS1D_ILi2ELi5ELi2EEENS1R_ILi32EEENSH_INS5_IJNSA_ILi32EEENSA_ILi4EEEEEENS5_IJSB_S2K_EEEEEEENS4_39AutoVectorizingCopyWithAssumedAlignmentILi128EEENS4_14SM90_TMA_STOREES2P_S2R_S2R_EEEvvEEEEvNT_6ParamsE:
	.zero		3456


//--------------------- SYMBOLS --------------------------

	.type		.nv.reservedSmem.offset0,@object
	.size		.nv.reservedSmem.offset0,0x4
	.type		.nv.reservedSmem.cap,@object
	.size		.nv.reservedSmem.cap,0x4
	.type		__assertfail,@function
